	.target	sm_103a

	.elftype	@"ET_EXEC"


//--------------------- .note.nv.tkinfo           --------------------------
	.section	.note.nv.tkinfo,"",@"SHT_NOTE"
	.sectionflags	@"SHF_NOTE_NV_TKINFO"
	.tkinfo
        /*0018*/ 	.word	0x00000002
        /*0030*/ 	.string	""
        /*0030*/ 	.string	"ptxas"
        /*0030*/ 	.string	"Cuda compilation tools, release 13.0, V13.0.88"
        /*0030*/ 	.string	"Build cuda_13.0.r13.0/compiler.36424714_0"
        /*0030*/ 	.string	"-arch sm_103a -m 64 "



//--------------------- .note.nv.cuinfo           --------------------------
	.section	.note.nv.cuinfo,"",@"SHT_NOTE"
	.sectionflags	@"SHF_NOTE_NV_CUINFO"
        /*0018*/ 	.short	0x0002
        /*001a*/ 	.short	0x0067
        /*001c*/ 	.short	0x0082
	.zero		2


//--------------------- .nv.info                  --------------------------
	.section	.nv.info,"",@"SHT_CUDA_INFO"
	.align	4


	//----- nvinfo : EIATTR_REGCOUNT
	.align		4
        /*0000*/ 	.byte	0x04, 0x2f
        /*0002*/ 	.short	(.L_12 - .L_11)
	.align		4
.L_11:
        /*0004*/ 	.word	index@(_ZN7cutlass13device_kernelIN5flash19enable_sm80_to_sm89INS1_16FlashAttnFwdSm80INS1_25CollectiveMainloopFwdSm80ILi4ELi1ELb0EN4cute5tupleIJNS5_1CILi128EEENS7_ILi112EEENS7_ILi64EEEEEELi64ENS_10bfloat16_tEfNS_4arch4Sm80ELb1ELb0ELb0ELb1ELb1ELb1ELb1ELb0EEENS1_21CollectiveEpilogueFwdINS6_IJS8_SA_S9_EEENS6_IJNS7_ILi1EEESI_SI_EEESC_SE_Li128ELb1ELb1ELb0ELb0EEENS1_19SingleTileSchedulerILb1ELb0ELb1ELi128EEEEEEEEEvNT_6ParamsE)
        /*0008*/ 	.word	0x00000004


	//----- nvinfo : EIATTR_FRAME_SIZE
	.align		4
.L_12:
        /*000c*/ 	.byte	0x04, 0x11
        /*000e*/ 	.short	(.L_14 - .L_13)
	.align		4
.L_13:
        /*0010*/ 	.word	index@(_ZN7cutlass13device_kernelIN5flash19enable_sm80_to_sm89INS1_16FlashAttnFwdSm80INS1_25CollectiveMainloopFwdSm80ILi4ELi1ELb0EN4cute5tupleIJNS5_1CILi128EEENS7_ILi112EEENS7_ILi64EEEEEELi64ENS_10bfloat16_tEfNS_4arch4Sm80ELb1ELb0ELb0ELb1ELb1ELb1ELb1ELb0EEENS1_21CollectiveEpilogueFwdINS6_IJS8_SA_S9_EEENS6_IJNS7_ILi1EEESI_SI_EEESC_SE_Li128ELb1ELb1ELb0ELb0EEENS1_19SingleTileSchedulerILb1ELb0ELb1ELi128EEEEEEEEEvNT_6ParamsE)
        /*0014*/ 	.word	0x00000000


	//----- nvinfo : EIATTR_REGCOUNT
	.align		4
.L_14:
        /*0018*/ 	.byte	0x04, 0x2f
        /*001a*/ 	.short	(.L_16 - .L_15)
	.align		4
.L_15:
        /*001c*/ 	.word	index@(_ZN7cutlass13device_kernelIN5flash19enable_sm80_to_sm89INS1_16FlashAttnFwdSm80INS1_25CollectiveMainloopFwdSm80ILi4ELi1ELb0EN4cute5tupleIJNS5_1CILi128EEENS7_ILi112EEENS7_ILi64EEEEEELi64ENS_10bfloat16_tEfNS_4arch4Sm80ELb1ELb0ELb0ELb1ELb1ELb0ELb1ELb0EEENS1_21CollectiveEpilogueFwdINS6_IJS8_SA_S9_EEENS6_IJNS7_ILi1EEESI_SI_EEESC_SE_Li128ELb1ELb1ELb0ELb0EEENS1_19SingleTileSchedulerILb1ELb0ELb1ELi128EEEEEEEEEvNT_6ParamsE)
        /*0020*/ 	.word	0x00000004


	//----- nvinfo : EIATTR_FRAME_SIZE
	.align		4
.L_16:
        /*0024*/ 	.byte	0x04, 0x11
        /*0026*/ 	.short	(.L_18 - .L_17)
	.align		4
.L_17:
        /*0028*/ 	.word	index@(_ZN7cutlass13device_kernelIN5flash19enable_sm80_to_sm89INS1_16FlashAttnFwdSm80INS1_25CollectiveMainloopFwdSm80ILi4ELi1ELb0EN4cute5tupleIJNS5_1CILi128EEENS7_ILi112EEENS7_ILi64EEEEEELi64ENS_10bfloat16_tEfNS_4arch4Sm80ELb1ELb0ELb0ELb1ELb1ELb0ELb1ELb0EEENS1_21CollectiveEpilogueFwdINS6_IJS8_SA_S9_EEENS6_IJNS7_ILi1EEESI_SI_EEESC_SE_Li128ELb1ELb1ELb0ELb0EEENS1_19SingleTileSchedulerILb1ELb0ELb1ELi128EEEEEEEEEvNT_6ParamsE)
        /*002c*/ 	.word	0x00000000


	//----- nvinfo : EIATTR_REGCOUNT
	.align		4
.L_18:
        /*0030*/ 	.byte	0x04, 0x2f
        /*0032*/ 	.short	(.L_20 - .L_19)
	.align		4
.L_19:
        /*0034*/ 	.word	index@(_ZN7cutlass13device_kernelIN5flash19enable_sm80_to_sm89INS1_16FlashAttnFwdSm80INS1_25CollectiveMainloopFwdSm80ILi4ELi1ELb0EN4cute5tupleIJNS5_1CILi128EEENS7_ILi112EEENS7_ILi64EEEEEELi64ENS_10bfloat16_tEfNS_4arch4Sm80ELb1ELb0ELb0ELb0ELb1ELb0ELb1ELb0EEENS1_21CollectiveEpilogueFwdINS6_IJS8_SA_S9_EEENS6_IJNS7_ILi1EEESI_SI_EEESC_SE_Li128ELb0ELb1ELb0ELb0EEENS1_30DynamicPersistentTileSchedulerILi128ELi128ELb0ELb1ELb0EEEEEEEEEvNT_6ParamsE)
        /*0038*/ 	.word	0x00000004


	//----- nvinfo : EIATTR_FRAME_SIZE
	.align		4
.L_20:
        /*003c*/ 	.byte	0x04, 0x11
        /*003e*/ 	.short	(.L_22 - .L_21)
	.align		4
.L_21:
        /*0040*/ 	.word	index@(_ZN7cutlass13device_kernelIN5flash19enable_sm80_to_sm89INS1_16FlashAttnFwdSm80INS1_25CollectiveMainloopFwdSm80ILi4ELi1ELb0EN4cute5tupleIJNS5_1CILi128EEENS7_ILi112EEENS7_ILi64EEEEEELi64ENS_10bfloat16_tEfNS_4arch4Sm80ELb1ELb0ELb0ELb0ELb1ELb0ELb1ELb0EEENS1_21CollectiveEpilogueFwdINS6_IJS8_SA_S9_EEENS6_IJNS7_ILi1EEESI_SI_EEESC_SE_Li128ELb0ELb1ELb0ELb0EEENS1_30DynamicPersistentTileSchedulerILi128ELi128ELb0ELb1ELb0EEEEEEEEEvNT_6ParamsE)
        /*0044*/ 	.word	0x00000000


	//----- nvinfo : EIATTR_REGCOUNT
	.align		4
.L_22:
        /*0048*/ 	.byte	0x04, 0x2f
        /*004a*/ 	.short	(.L_24 - .L_23)
	.align		4
.L_23:
        /*004c*/ 	.word	index@(_ZN7cutlass13device_kernelIN5flash19enable_sm80_to_sm89INS1_16FlashAttnFwdSm80INS1_25CollectiveMainloopFwdSm80ILi4ELi1ELb0EN4cute5tupleIJNS5_1CILi128EEENS7_ILi96EEENS7_ILi64EEEEEELi64ENS_10bfloat16_tEfNS_4arch4Sm80ELb0ELb1ELb0ELb1ELb1ELb1ELb1ELb0EEENS1_21CollectiveEpilogueFwdINS6_IJS8_SA_S9_EEENS6_IJNS7_ILi1EEESI_SI_EEESC_SE_Li128ELb1ELb1ELb0ELb0EEENS1_19SingleTileSchedulerILb1ELb0ELb1ELi128EEEEEEEEEvNT_6ParamsE)
        /*0050*/ 	.word	0x00000004


	//----- nvinfo : EIATTR_FRAME_SIZE
	.align		4
.L_24:
        /*0054*/ 	.byte	0x04, 0x11
        /*0056*/ 	.short	(.L_26 - .L_25)
	.align		4
.L_25:
        /*0058*/ 	.word	index@(_ZN7cutlass13device_kernelIN5flash19enable_sm80_to_sm89INS1_16FlashAttnFwdSm80INS1_25CollectiveMainloopFwdSm80ILi4ELi1ELb0EN4cute5tupleIJNS5_1CILi128EEENS7_ILi96EEENS7_ILi64EEEEEELi64ENS_10bfloat16_tEfNS_4arch4Sm80ELb0ELb1ELb0ELb1ELb1ELb1ELb1ELb0EEENS1_21CollectiveEpilogueFwdINS6_IJS8_SA_S9_EEENS6_IJNS7_ILi1EEESI_SI_EEESC_SE_Li128ELb1ELb1ELb0ELb0EEENS1_19SingleTileSchedulerILb1ELb0ELb1ELi128EEEEEEEEEvNT_6ParamsE)
        /*005c*/ 	.word	0x00000000


	//----- nvinfo : EIATTR_REGCOUNT
	.align		4
.L_26:
        /*0060*/ 	.byte	0x04, 0x2f
        /*0062*/ 	.short	(.L_28 - .L_27)
	.align		4
.L_27:
        /*0064*/ 	.word	index@(_ZN7cutlass13device_kernelIN5flash19enable_sm80_to_sm89INS1_16FlashAttnFwdSm80INS1_25CollectiveMainloopFwdSm80ILi4ELi1ELb0EN4cute5tupleIJNS5_1CILi128EEENS7_ILi96EEENS7_ILi64EEEEEELi64ENS_10bfloat16_tEfNS_4arch4Sm80ELb0ELb1ELb0ELb1ELb1ELb0ELb1ELb0EEENS1_21CollectiveEpilogueFwdINS6_IJS8_SA_S9_EEENS6_IJNS7_ILi1EEESI_SI_EEESC_SE_Li128ELb1ELb1ELb0ELb0EEENS1_19SingleTileSchedulerILb1ELb0ELb1ELi128EEEEEEEEEvNT_6ParamsE)
        /*0068*/ 	.word	0x00000004


	//----- nvinfo : EIATTR_FRAME_SIZE
	.align		4
.L_28:
        /*006c*/ 	.byte	0x04, 0x11
        /*006e*/ 	.short	(.L_30 - .L_29)
	.align		4
.L_29:
        /*0070*/ 	.word	index@(_ZN7cutlass13device_kernelIN5flash19enable_sm80_to_sm89INS1_16FlashAttnFwdSm80INS1_25CollectiveMainloopFwdSm80ILi4ELi1ELb0EN4cute5tupleIJNS5_1CILi128EEENS7_ILi96EEENS7_ILi64EEEEEELi64ENS_10bfloat16_tEfNS_4arch4Sm80ELb0ELb1ELb0ELb1ELb1ELb0ELb1ELb0EEENS1_21CollectiveEpilogueFwdINS6_IJS8_SA_S9_EEENS6_IJNS7_ILi1EEESI_SI_EEESC_SE_Li128ELb1ELb1ELb0ELb0EEENS1_19SingleTileSchedulerILb1ELb0ELb1ELi128EEEEEEEEEvNT_6ParamsE)
        /*0074*/ 	.word	0x00000000


	//----- nvinfo : EIATTR_REGCOUNT
	.align		4
.L_30:
        /*0078*/ 	.byte	0x04, 0x2f
        /*007a*/ 	.short	(.L_32 - .L_31)
	.align		4
.L_31:
        /*007c*/ 	.word	index@(_ZN7cutlass13device_kernelIN5flash19enable_sm80_to_sm89INS1_16FlashAttnFwdSm80INS1_25CollectiveMainloopFwdSm80ILi4ELi1ELb0EN4cute5tupleIJNS5_1CILi128EEENS7_ILi96EEENS7_ILi64EEEEEELi64ENS_10bfloat16_tEfNS_4arch4Sm80ELb0ELb1ELb0ELb0ELb1ELb0ELb1ELb0EEENS1_21CollectiveEpilogueFwdINS6_IJS8_SA_S9_EEENS6_IJNS7_ILi1EEESI_SI_EEESC_SE_Li128ELb0ELb1ELb0ELb0EEENS1_19SingleTileSchedulerILb0ELb0ELb1ELi128EEEEEEEEEvNT_6ParamsE)
        /*0080*/ 	.word	0x00000004


	//----- nvinfo : EIATTR_FRAME_SIZE
	.align		4
.L_32:
        /*0084*/ 	.byte	0x04, 0x11
        /*0086*/ 	.short	(.L_34 - .L_33)
	.align		4
.L_33:
        /*0088*/ 	.word	index@(_ZN7cutlass13device_kernelIN5flash19enable_sm80_to_sm89INS1_16FlashAttnFwdSm80INS1_25CollectiveMainloopFwdSm80ILi4ELi1ELb0EN4cute5tupleIJNS5_1CILi128EEENS7_ILi96EEENS7_ILi64EEEEEELi64ENS_10bfloat16_tEfNS_4arch4Sm80ELb0ELb1ELb0ELb0ELb1ELb0ELb1ELb0EEENS1_21CollectiveEpilogueFwdINS6_IJS8_SA_S9_EEENS6_IJNS7_ILi1EEESI_SI_EEESC_SE_Li128ELb0ELb1ELb0ELb0EEENS1_19SingleTileSchedulerILb0ELb0ELb1ELi128EEEEEEEEEvNT_6ParamsE)
        /*008c*/ 	.word	0x00000000


	//----- nvinfo : EIATTR_REGCOUNT
	.align		4
.L_34:
        /*0090*/ 	.byte	0x04, 0x2f
        /*0092*/ 	.short	(.L_36 - .L_35)
	.align		4
.L_35:
        /*0094*/ 	.word	index@(_ZN7cutlass13device_kernelIN5flash19enable_sm80_to_sm89INS1_16FlashAttnFwdSm80INS1_25CollectiveMainloopFwdSm80ILi4ELi1ELb0EN4cute5tupleIJNS5_1CILi128EEENS7_ILi112EEENS7_ILi64EEEEEELi64ENS_10bfloat16_tEfNS_4arch4Sm80ELb0ELb0ELb0ELb1ELb1ELb1ELb1ELb0EEENS1_21CollectiveEpilogueFwdINS6_IJS8_SA_S9_EEENS6_IJNS7_ILi1EEESI_SI_EEESC_SE_Li128ELb1ELb1ELb0ELb0EEENS1_19SingleTileSchedulerILb1ELb0ELb1ELi128EEEEEEEEEvNT_6ParamsE)
        /*0098*/ 	.word	0x00000004


	//----- nvinfo : EIATTR_FRAME_SIZE
	.align		4
.L_36:
        /*009c*/ 	.byte	0x04, 0x11
        /*009e*/ 	.short	(.L_38 - .L_37)
	.align		4
.L_37:
        /*00a0*/ 	.word	index@(_ZN7cutlass13device_kernelIN5flash19enable_sm80_to_sm89INS1_16FlashAttnFwdSm80INS1_25CollectiveMainloopFwdSm80ILi4ELi1ELb0EN4cute5tupleIJNS5_1CILi128EEENS7_ILi112EEENS7_ILi64EEEEEELi64ENS_10bfloat16_tEfNS_4arch4Sm80ELb0ELb0ELb0ELb1ELb1ELb1ELb1ELb0EEENS1_21CollectiveEpilogueFwdINS6_IJS8_SA_S9_EEENS6_IJNS7_ILi1EEESI_SI_EEESC_SE_Li128ELb1ELb1ELb0ELb0EEENS1_19SingleTileSchedulerILb1ELb0ELb1ELi128EEEEEEEEEvNT_6ParamsE)
        /*00a4*/ 	.word	0x00000000


	//----- nvinfo : EIATTR_REGCOUNT
	.align		4
.L_38:
        /*00a8*/ 	.byte	0x04, 0x2f
        /*00aa*/ 	.short	(.L_40 - .L_39)
	.align		4
.L_39:
        /*00ac*/ 	.word	index@(_ZN7cutlass13device_kernelIN5flash19enable_sm80_to_sm89INS1_16FlashAttnFwdSm80INS1_25CollectiveMainloopFwdSm80ILi4ELi1ELb0EN4cute5tupleIJNS5_1CILi128EEENS7_ILi112EEENS7_ILi64EEEEEELi64ENS_10bfloat16_tEfNS_4arch4Sm80ELb0ELb0ELb0ELb1ELb1ELb0ELb1ELb0EEENS1_21CollectiveEpilogueFwdINS6_IJS8_SA_S9_EEENS6_IJNS7_ILi1EEESI_SI_EEESC_SE_Li128ELb1ELb1ELb0ELb0EEENS1_19SingleTileSchedulerILb1ELb0ELb1ELi128EEEEEEEEEvNT_6ParamsE)
        /*00b0*/ 	.word	0x00000004


	//----- nvinfo : EIATTR_FRAME_SIZE
	.align		4
.L_40:
        /*00b4*/ 	.byte	0x04, 0x11
        /*00b6*/ 	.short	(.L_42 - .L_41)
	.align		4
.L_41:
        /*00b8*/ 	.word	index@(_ZN7cutlass13device_kernelIN5flash19enable_sm80_to_sm89INS1_16FlashAttnFwdSm80INS1_25CollectiveMainloopFwdSm80ILi4ELi1ELb0EN4cute5tupleIJNS5_1CILi128EEENS7_ILi112EEENS7_ILi64EEEEEELi64ENS_10bfloat16_tEfNS_4arch4Sm80ELb0ELb0ELb0ELb1ELb1ELb0ELb1ELb0EEENS1_21CollectiveEpilogueFwdINS6_IJS8_SA_S9_EEENS6_IJNS7_ILi1EEESI_SI_EEESC_SE_Li128ELb1ELb1ELb0ELb0EEENS1_19SingleTileSchedulerILb1ELb0ELb1ELi128EEEEEEEEEvNT_6ParamsE)
        /*00bc*/ 	.word	0x00000000


	//----- nvinfo : EIATTR_REGCOUNT
	.align		4
.L_42:
        /*00c0*/ 	.byte	0x04, 0x2f
        /*00c2*/ 	.short	(.L_44 - .L_43)
	.align		4
.L_43:
        /*00c4*/ 	.word	index@(_ZN7cutlass13device_kernelIN5flash19enable_sm80_to_sm89INS1_16FlashAttnFwdSm80INS1_25CollectiveMainloopFwdSm80ILi4ELi1ELb0EN4cute5tupleIJNS5_1CILi128EEENS7_ILi112EEENS7_ILi64EEEEEELi64ENS_10bfloat16_tEfNS_4arch4Sm80ELb0ELb0ELb0ELb0ELb1ELb0ELb1ELb0EEENS1_21CollectiveEpilogueFwdINS6_IJS8_SA_S9_EEENS6_IJNS7_ILi1EEESI_SI_EEESC_SE_Li128ELb0ELb1ELb0ELb0EEENS1_19SingleTileSchedulerILb0ELb0ELb1ELi128EEEEEEEEEvNT_6ParamsE)
        /*00c8*/ 	.word	0x00000004


	//----- nvinfo : EIATTR_FRAME_SIZE
	.align		4
.L_44:
        /*00cc*/ 	.byte	0x04, 0x11
        /*00ce*/ 	.short	(.L_46 - .L_45)
	.align		4
.L_45:
        /*00d0*/ 	.word	index@(_ZN7cutlass13device_kernelIN5flash19enable_sm80_to_sm89INS1_16FlashAttnFwdSm80INS1_25CollectiveMainloopFwdSm80ILi4ELi1ELb0EN4cute5tupleIJNS5_1CILi128EEENS7_ILi112EEENS7_ILi64EEEEEELi64ENS_10bfloat16_tEfNS_4arch4Sm80ELb0ELb0ELb0ELb0ELb1ELb0ELb1ELb0EEENS1_21CollectiveEpilogueFwdINS6_IJS8_SA_S9_EEENS6_IJNS7_ILi1EEESI_SI_EEESC_SE_Li128ELb0ELb1ELb0ELb0EEENS1_19SingleTileSchedulerILb0ELb0ELb1ELi128EEEEEEEEEvNT_6ParamsE)
        /*00d4*/ 	.word	0x00000000


	//----- nvinfo : EIATTR_REGCOUNT
	.align		4
.L_46:
        /*00d8*/ 	.byte	0x04, 0x2f
        /*00da*/ 	.short	(.L_48 - .L_47)
	.align		4
.L_47:
        /*00dc*/ 	.word	index@(_ZN7cutlass13device_kernelIN5flash19enable_sm80_to_sm89INS1_16FlashAttnFwdSm80INS1_25CollectiveMainloopFwdSm80ILi4ELi1ELb0EN4cute5tupleIJNS5_1CILi128EEENS7_ILi112EEENS7_ILi64EEEEEELi64ENS_10bfloat16_tEfNS_4arch4Sm80ELb1ELb0ELb1ELb1ELb1ELb1ELb1ELb0EEENS1_21CollectiveEpilogueFwdINS6_IJS8_SA_S9_EEENS6_IJNS7_ILi1EEESI_SI_EEESC_SE_Li128ELb1ELb1ELb0ELb0EEENS1_19SingleTileSchedulerILb1ELb0ELb1ELi128EEEEEEEEEvNT_6ParamsE)
        /*00e0*/ 	.word	0x00000004


	//----- nvinfo : EIATTR_FRAME_SIZE
	.align		4
.L_48:
        /*00e4*/ 	.byte	0x04, 0x11
        /*00e6*/ 	.short	(.L_50 - .L_49)
	.align		4
.L_49:
        /*00e8*/ 	.word	index@(_ZN7cutlass13device_kernelIN5flash19enable_sm80_to_sm89INS1_16FlashAttnFwdSm80INS1_25CollectiveMainloopFwdSm80ILi4ELi1ELb0EN4cute5tupleIJNS5_1CILi128EEENS7_ILi112EEENS7_ILi64EEEEEELi64ENS_10bfloat16_tEfNS_4arch4Sm80ELb1ELb0ELb1ELb1ELb1ELb1ELb1ELb0EEENS1_21CollectiveEpilogueFwdINS6_IJS8_SA_S9_EEENS6_IJNS7_ILi1EEESI_SI_EEESC_SE_Li128ELb1ELb1ELb0ELb0EEENS1_19SingleTileSchedulerILb1ELb0ELb1ELi128EEEEEEEEEvNT_6ParamsE)
        /*00ec*/ 	.word	0x00000000


	//----- nvinfo : EIATTR_REGCOUNT
	.align		4
.L_50:
        /*00f0*/ 	.byte	0x04, 0x2f
        /*00f2*/ 	.short	(.L_52 - .L_51)
	.align		4
.L_51:
        /*00f4*/ 	.word	index@(_ZN7cutlass13device_kernelIN5flash19enable_sm80_to_sm89INS1_16FlashAttnFwdSm80INS1_25CollectiveMainloopFwdSm80ILi4ELi1ELb0EN4cute5tupleIJNS5_1CILi128EEENS7_ILi112EEENS7_ILi64EEEEEELi64ENS_10bfloat16_tEfNS_4arch4Sm80ELb1ELb0ELb1ELb1ELb1ELb0ELb1ELb0EEENS1_21CollectiveEpilogueFwdINS6_IJS8_SA_S9_EEENS6_IJNS7_ILi1EEESI_SI_EEESC_SE_Li128ELb1ELb1ELb0ELb0EEENS1_19SingleTileSchedulerILb1ELb0ELb1ELi128EEEEEEEEEvNT_6ParamsE)
        /*00f8*/ 	.word	0x00000004


	//----- nvinfo : EIATTR_FRAME_SIZE
	.align		4
.L_52:
        /*00fc*/ 	.byte	0x04, 0x11
        /*00fe*/ 	.short	(.L_54 - .L_53)
	.align		4
.L_53:
        /*0100*/ 	.word	index@(_ZN7cutlass13device_kernelIN5flash19enable_sm80_to_sm89INS1_16FlashAttnFwdSm80INS1_25CollectiveMainloopFwdSm80ILi4ELi1ELb0EN4cute5tupleIJNS5_1CILi128EEENS7_ILi112EEENS7_ILi64EEEEEELi64ENS_10bfloat16_tEfNS_4arch4Sm80ELb1ELb0ELb1ELb1ELb1ELb0ELb1ELb0EEENS1_21CollectiveEpilogueFwdINS6_IJS8_SA_S9_EEENS6_IJNS7_ILi1EEESI_SI_EEESC_SE_Li128ELb1ELb1ELb0ELb0EEENS1_19SingleTileSchedulerILb1ELb0ELb1ELi128EEEEEEEEEvNT_6ParamsE)
        /*0104*/ 	.word	0x00000000


	//----- nvinfo : EIATTR_REGCOUNT
	.align		4
.L_54:
        /*0108*/ 	.byte	0x04, 0x2f
        /*010a*/ 	.short	(.L_56 - .L_55)
	.align		4
.L_55:
        /*010c*/ 	.word	index@(_ZN7cutlass13device_kernelIN5flash19enable_sm80_to_sm89INS1_16FlashAttnFwdSm80INS1_25CollectiveMainloopFwdSm80ILi4ELi1ELb0EN4cute5tupleIJNS5_1CILi128EEENS7_ILi112EEENS7_ILi64EEEEEELi64ENS_10bfloat16_tEfNS_4arch4Sm80ELb1ELb0ELb1ELb0ELb1ELb0ELb1ELb0EEENS1_21CollectiveEpilogueFwdINS6_IJS8_SA_S9_EEENS6_IJNS7_ILi1EEESI_SI_EEESC_SE_Li128ELb0ELb1ELb0ELb0EEENS1_30DynamicPersistentTileSchedulerILi128ELi128ELb0ELb1ELb0EEEEEEEEEvNT_6ParamsE)
        /*0110*/ 	.word	0x00000004


	//----- nvinfo : EIATTR_FRAME_SIZE
	.align		4
.L_56:
        /*0114*/ 	.byte	0x04, 0x11
        /*0116*/ 	.short	(.L_58 - .L_57)
	.align		4
.L_57:
        /*0118*/ 	.word	index@(_ZN7cutlass13device_kernelIN5flash19enable_sm80_to_sm89INS1_16FlashAttnFwdSm80INS1_25CollectiveMainloopFwdSm80ILi4ELi1ELb0EN4cute5tupleIJNS5_1CILi128EEENS7_ILi112EEENS7_ILi64EEEEEELi64ENS_10bfloat16_tEfNS_4arch4Sm80ELb1ELb0ELb1ELb0ELb1ELb0ELb1ELb0EEENS1_21CollectiveEpilogueFwdINS6_IJS8_SA_S9_EEENS6_IJNS7_ILi1EEESI_SI_EEESC_SE_Li128ELb0ELb1ELb0ELb0EEENS1_30DynamicPersistentTileSchedulerILi128ELi128ELb0ELb1ELb0EEEEEEEEEvNT_6ParamsE)
        /*011c*/ 	.word	0x00000000


	//----- nvinfo : EIATTR_REGCOUNT
	.align		4
.L_58:
        /*0120*/ 	.byte	0x04, 0x2f
        /*0122*/ 	.short	(.L_60 - .L_59)
	.align		4
.L_59:
        /*0124*/ 	.word	index@(_ZN7cutlass13device_kernelIN5flash19enable_sm80_to_sm89INS1_16FlashAttnFwdSm80INS1_25CollectiveMainloopFwdSm80ILi4ELi1ELb0EN4cute5tupleIJNS5_1CILi128EEENS7_ILi96EEENS7_ILi64EEEEEELi64ENS_10bfloat16_tEfNS_4arch4Sm80ELb0ELb1ELb1ELb1ELb1ELb1ELb1ELb0EEENS1_21CollectiveEpilogueFwdINS6_IJS8_SA_S9_EEENS6_IJNS7_ILi1EEESI_SI_EEESC_SE_Li128ELb1ELb1ELb0ELb0EEENS1_19SingleTileSchedulerILb1ELb0ELb1ELi128EEEEEEEEEvNT_6ParamsE)
        /*0128*/ 	.word	0x00000004


	//----- nvinfo : EIATTR_FRAME_SIZE
	.align		4
.L_60:
        /*012c*/ 	.byte	0x04, 0x11
        /*012e*/ 	.short	(.L_62 - .L_61)
	.align		4
.L_61:
        /*0130*/ 	.word	index@(_ZN7cutlass13device_kernelIN5flash19enable_sm80_to_sm89INS1_16FlashAttnFwdSm80INS1_25CollectiveMainloopFwdSm80ILi4ELi1ELb0EN4cute5tupleIJNS5_1CILi128EEENS7_ILi96EEENS7_ILi64EEEEEELi64ENS_10bfloat16_tEfNS_4arch4Sm80ELb0ELb1ELb1ELb1ELb1ELb1ELb1ELb0EEENS1_21CollectiveEpilogueFwdINS6_IJS8_SA_S9_EEENS6_IJNS7_ILi1EEESI_SI_EEESC_SE_Li128ELb1ELb1ELb0ELb0EEENS1_19SingleTileSchedulerILb1ELb0ELb1ELi128EEEEEEEEEvNT_6ParamsE)
        /*0134*/ 	.word	0x00000000


	//----- nvinfo : EIATTR_REGCOUNT
	.align		4
.L_62:
        /*0138*/ 	.byte	0x04, 0x2f
        /*013a*/ 	.short	(.L_64 - .L_63)
	.align		4
.L_63:
        /*013c*/ 	.word	index@(_ZN7cutlass13device_kernelIN5flash19enable_sm80_to_sm89INS1_16FlashAttnFwdSm80INS1_25CollectiveMainloopFwdSm80ILi4ELi1ELb0EN4cute5tupleIJNS5_1CILi128EEENS7_ILi96EEENS7_ILi64EEEEEELi64ENS_10bfloat16_tEfNS_4arch4Sm80ELb0ELb1ELb1ELb1ELb1ELb0ELb1ELb0EEENS1_21CollectiveEpilogueFwdINS6_IJS8_SA_S9_EEENS6_IJNS7_ILi1EEESI_SI_EEESC_SE_Li128ELb1ELb1ELb0ELb0EEENS1_19SingleTileSchedulerILb1ELb0ELb1ELi128EEEEEEEEEvNT_6ParamsE)
        /*0140*/ 	.word	0x00000004


	//----- nvinfo : EIATTR_FRAME_SIZE
	.align		4
.L_64:
        /*0144*/ 	.byte	0x04, 0x11
        /*0146*/ 	.short	(.L_66 - .L_65)
	.align		4
.L_65:
        /*0148*/ 	.word	index@(_ZN7cutlass13device_kernelIN5flash19enable_sm80_to_sm89INS1_16FlashAttnFwdSm80INS1_25CollectiveMainloopFwdSm80ILi4ELi1ELb0EN4cute5tupleIJNS5_1CILi128EEENS7_ILi96EEENS7_ILi64EEEEEELi64ENS_10bfloat16_tEfNS_4arch4Sm80ELb0ELb1ELb1ELb1ELb1ELb0ELb1ELb0EEENS1_21CollectiveEpilogueFwdINS6_IJS8_SA_S9_EEENS6_IJNS7_ILi1EEESI_SI_EEESC_SE_Li128ELb1ELb1ELb0ELb0EEENS1_19SingleTileSchedulerILb1ELb0ELb1ELi128EEEEEEEEEvNT_6ParamsE)
        /*014c*/ 	.word	0x00000000


	//----- nvinfo : EIATTR_REGCOUNT
	.align		4
.L_66:
        /*0150*/ 	.byte	0x04, 0x2f
        /*0152*/ 	.short	(.L_68 - .L_67)
	.align		4
.L_67:
        /*0154*/ 	.word	index@(_ZN7cutlass13device_kernelIN5flash19enable_sm80_to_sm89INS1_16FlashAttnFwdSm80INS1_25CollectiveMainloopFwdSm80ILi4ELi1ELb0EN4cute5tupleIJNS5_1CILi128EEENS7_ILi96EEENS7_ILi64EEEEEELi64ENS_10bfloat16_tEfNS_4arch4Sm80ELb0ELb1ELb1ELb0ELb1ELb0ELb1ELb0EEENS1_21CollectiveEpilogueFwdINS6_IJS8_SA_S9_EEENS6_IJNS7_ILi1EEESI_SI_EEESC_SE_Li128ELb0ELb1ELb0ELb0EEENS1_19SingleTileSchedulerILb0ELb0ELb1ELi128EEEEEEEEEvNT_6ParamsE)
        /*0158*/ 	.word	0x00000004


	//----- nvinfo : EIATTR_FRAME_SIZE
	.align		4
.L_68:
        /*015c*/ 	.byte	0x04, 0x11
        /*015e*/ 	.short	(.L_70 - .L_69)
	.align		4
.L_69:
        /*0160*/ 	.word	index@(_ZN7cutlass13device_kernelIN5flash19enable_sm80_to_sm89INS1_16FlashAttnFwdSm80INS1_25CollectiveMainloopFwdSm80ILi4ELi1ELb0EN4cute5tupleIJNS5_1CILi128EEENS7_ILi96EEENS7_ILi64EEEEEELi64ENS_10bfloat16_tEfNS_4arch4Sm80ELb0ELb1ELb1ELb0ELb1ELb0ELb1ELb0EEENS1_21CollectiveEpilogueFwdINS6_IJS8_SA_S9_EEENS6_IJNS7_ILi1EEESI_SI_EEESC_SE_Li128ELb0ELb1ELb0ELb0EEENS1_19SingleTileSchedulerILb0ELb0ELb1ELi128EEEEEEEEEvNT_6ParamsE)
        /*0164*/ 	.word	0x00000000


	//----- nvinfo : EIATTR_REGCOUNT
	.align		4
.L_70:
        /*0168*/ 	.byte	0x04, 0x2f
        /*016a*/ 	.short	(.L_72 - .L_71)
	.align		4
.L_71:
        /*016c*/ 	.word	index@(_ZN7cutlass13device_kernelIN5flash19enable_sm80_to_sm89INS1_16FlashAttnFwdSm80INS1_25CollectiveMainloopFwdSm80ILi4ELi1ELb0EN4cute5tupleIJNS5_1CILi128EEENS7_ILi112EEENS7_ILi64EEEEEELi64ENS_10bfloat16_tEfNS_4arch4Sm80ELb0ELb0ELb1ELb1ELb1ELb1ELb1ELb0EEENS1_21CollectiveEpilogueFwdINS6_IJS8_SA_S9_EEENS6_IJNS7_ILi1EEESI_SI_EEESC_SE_Li128ELb1ELb1ELb0ELb0EEENS1_19SingleTileSchedulerILb1ELb0ELb1ELi128EEEEEEEEEvNT_6ParamsE)
        /*0170*/ 	.word	0x00000004


	//----- nvinfo : EIATTR_FRAME_SIZE
	.align		4
.L_72:
        /*0174*/ 	.byte	0x04, 0x11
        /*0176*/ 	.short	(.L_74 - .L_73)
	.align		4
.L_73:
        /*0178*/ 	.word	index@(_ZN7cutlass13device_kernelIN5flash19enable_sm80_to_sm89INS1_16FlashAttnFwdSm80INS1_25CollectiveMainloopFwdSm80ILi4ELi1ELb0EN4cute5tupleIJNS5_1CILi128EEENS7_ILi112EEENS7_ILi64EEEEEELi64ENS_10bfloat16_tEfNS_4arch4Sm80ELb0ELb0ELb1ELb1ELb1ELb1ELb1ELb0EEENS1_21CollectiveEpilogueFwdINS6_IJS8_SA_S9_EEENS6_IJNS7_ILi1EEESI_SI_EEESC_SE_Li128ELb1ELb1ELb0ELb0EEENS1_19SingleTileSchedulerILb1ELb0ELb1ELi128EEEEEEEEEvNT_6ParamsE)
        /*017c*/ 	.word	0x00000000


	//----- nvinfo : EIATTR_REGCOUNT
	.align		4
.L_74:
        /*0180*/ 	.byte	0x04, 0x2f
        /*0182*/ 	.short	(.L_76 - .L_75)
	.align		4
.L_75:
        /*0184*/ 	.word	index@(_ZN7cutlass13device_kernelIN5flash19enable_sm80_to_sm89INS1_16FlashAttnFwdSm80INS1_25CollectiveMainloopFwdSm80ILi4ELi1ELb0EN4cute5tupleIJNS5_1CILi128EEENS7_ILi112EEENS7_ILi64EEEEEELi64ENS_10bfloat16_tEfNS_4arch4Sm80ELb0ELb0ELb1ELb1ELb1ELb0ELb1ELb0EEENS1_21CollectiveEpilogueFwdINS6_IJS8_SA_S9_EEENS6_IJNS7_ILi1EEESI_SI_EEESC_SE_Li128ELb1ELb1ELb0ELb0EEENS1_19SingleTileSchedulerILb1ELb0ELb1ELi128EEEEEEEEEvNT_6ParamsE)
        /*0188*/ 	.word	0x00000004


	//----- nvinfo : EIATTR_FRAME_SIZE
	.align		4
.L_76:
        /*018c*/ 	.byte	0x04, 0x11
        /*018e*/ 	.short	(.L_78 - .L_77)
	.align		4
.L_77:
        /*0190*/ 	.word	index@(_ZN7cutlass13device_kernelIN5flash19enable_sm80_to_sm89INS1_16FlashAttnFwdSm80INS1_25CollectiveMainloopFwdSm80ILi4ELi1ELb0EN4cute5tupleIJNS5_1CILi128EEENS7_ILi112EEENS7_ILi64EEEEEELi64ENS_10bfloat16_tEfNS_4arch4Sm80ELb0ELb0ELb1ELb1ELb1ELb0ELb1ELb0EEENS1_21CollectiveEpilogueFwdINS6_IJS8_SA_S9_EEENS6_IJNS7_ILi1EEESI_SI_EEESC_SE_Li128ELb1ELb1ELb0ELb0EEENS1_19SingleTileSchedulerILb1ELb0ELb1ELi128EEEEEEEEEvNT_6ParamsE)
        /*0194*/ 	.word	0x00000000


	//----- nvinfo : EIATTR_REGCOUNT
	.align		4
.L_78:
        /*0198*/ 	.byte	0x04, 0x2f
        /*019a*/ 	.short	(.L_80 - .L_79)
	.align		4
.L_79:
        /*019c*/ 	.word	index@(_ZN7cutlass13device_kernelIN5flash19enable_sm80_to_sm89INS1_16FlashAttnFwdSm80INS1_25CollectiveMainloopFwdSm80ILi4ELi1ELb0EN4cute5tupleIJNS5_1CILi128EEENS7_ILi112EEENS7_ILi64EEEEEELi64ENS_10bfloat16_tEfNS_4arch4Sm80ELb0ELb0ELb1ELb0ELb1ELb0ELb1ELb0EEENS1_21CollectiveEpilogueFwdINS6_IJS8_SA_S9_EEENS6_IJNS7_ILi1EEESI_SI_EEESC_SE_Li128ELb0ELb1ELb0ELb0EEENS1_19SingleTileSchedulerILb0ELb0ELb1ELi128EEEEEEEEEvNT_6ParamsE)
        /*01a0*/ 	.word	0x00000004


	//----- nvinfo : EIATTR_FRAME_SIZE
	.align		4
.L_80:
        /*01a4*/ 	.byte	0x04, 0x11
        /*01a6*/ 	.short	(.L_82 - .L_81)
	.align		4
.L_81:
        /*01a8*/ 	.word	index@(_ZN7cutlass13device_kernelIN5flash19enable_sm80_to_sm89INS1_16FlashAttnFwdSm80INS1_25CollectiveMainloopFwdSm80ILi4ELi1ELb0EN4cute5tupleIJNS5_1CILi128EEENS7_ILi112EEENS7_ILi64EEEEEELi64ENS_10bfloat16_tEfNS_4arch4Sm80ELb0ELb0ELb1ELb0ELb1ELb0ELb1ELb0EEENS1_21CollectiveEpilogueFwdINS6_IJS8_SA_S9_EEENS6_IJNS7_ILi1EEESI_SI_EEESC_SE_Li128ELb0ELb1ELb0ELb0EEENS1_19SingleTileSchedulerILb0ELb0ELb1ELi128EEEEEEEEEvNT_6ParamsE)
        /*01ac*/ 	.word	0x00000000


	//----- nvinfo : EIATTR_MIN_STACK_SIZE
	.align		4
.L_82:
        /*01b0*/ 	.byte	0x04, 0x12
        /*01b2*/ 	.short	(.L_84 - .L_83)
	.align		4
.L_83:
        /*01b4*/ 	.word	index@(_ZN7cutlass13device_kernelIN5flash19enable_sm80_to_sm89INS1_16FlashAttnFwdSm80INS1_25CollectiveMainloopFwdSm80ILi4ELi1ELb0EN4cute5tupleIJNS5_1CILi128EEENS7_ILi112EEENS7_ILi64EEEEEELi64ENS_10bfloat16_tEfNS_4arch4Sm80ELb0ELb0ELb1ELb0ELb1ELb0ELb1ELb0EEENS1_21CollectiveEpilogueFwdINS6_IJS8_SA_S9_EEENS6_IJNS7_ILi1EEESI_SI_EEESC_SE_Li128ELb0ELb1ELb0ELb0EEENS1_19SingleTileSchedulerILb0ELb0ELb1ELi128EEEEEEEEEvNT_6ParamsE)
        /*01b8*/ 	.word	0x00000000


	//----- nvinfo : EIATTR_MIN_STACK_SIZE
	.align		4
.L_84:
        /*01bc*/ 	.byte	0x04, 0x12
        /*01be*/ 	.short	(.L_86 - .L_85)
	.align		4
.L_85:
        /*01c0*/ 	.word	index@(_ZN7cutlass13device_kernelIN5flash19enable_sm80_to_sm89INS1_16FlashAttnFwdSm80INS1_25CollectiveMainloopFwdSm80ILi4ELi1ELb0EN4cute5tupleIJNS5_1CILi128EEENS7_ILi112EEENS7_ILi64EEEEEELi64ENS_10bfloat16_tEfNS_4arch4Sm80ELb0ELb0ELb1ELb1ELb1ELb0ELb1ELb0EEENS1_21CollectiveEpilogueFwdINS6_IJS8_SA_S9_EEENS6_IJNS7_ILi1EEESI_SI_EEESC_SE_Li128ELb1ELb1ELb0ELb0EEENS1_19SingleTileSchedulerILb1ELb0ELb1ELi128EEEEEEEEEvNT_6ParamsE)
        /*01c4*/ 	.word	0x00000000


	//----- nvinfo : EIATTR_MIN_STACK_SIZE
	.align		4
.L_86:
        /*01c8*/ 	.byte	0x04, 0x12
        /*01ca*/ 	.short	(.L_88 - .L_87)
	.align		4
.L_87:
        /*01cc*/ 	.word	index@(_ZN7cutlass13device_kernelIN5flash19enable_sm80_to_sm89INS1_16FlashAttnFwdSm80INS1_25CollectiveMainloopFwdSm80ILi4ELi1ELb0EN4cute5tupleIJNS5_1CILi128EEENS7_ILi112EEENS7_ILi64EEEEEELi64ENS_10bfloat16_tEfNS_4arch4Sm80ELb0ELb0ELb1ELb1ELb1ELb1ELb1ELb0EEENS1_21CollectiveEpilogueFwdINS6_IJS8_SA_S9_EEENS6_IJNS7_ILi1EEESI_SI_EEESC_SE_Li128ELb1ELb1ELb0ELb0EEENS1_19SingleTileSchedulerILb1ELb0ELb1ELi128EEEEEEEEEvNT_6ParamsE)
        /*01d0*/ 	.word	0x00000000


	//----- nvinfo : EIATTR_MIN_STACK_SIZE
	.align		4
.L_88:
        /*01d4*/ 	.byte	0x04, 0x12
        /*01d6*/ 	.short	(.L_90 - .L_89)
	.align		4
.L_89:
        /*01d8*/ 	.word	index@(_ZN7cutlass13device_kernelIN5flash19enable_sm80_to_sm89INS1_16FlashAttnFwdSm80INS1_25CollectiveMainloopFwdSm80ILi4ELi1ELb0EN4cute5tupleIJNS5_1CILi128EEENS7_ILi96EEENS7_ILi64EEEEEELi64ENS_10bfloat16_tEfNS_4arch4Sm80ELb0ELb1ELb1ELb0ELb1ELb0ELb1ELb0EEENS1_21CollectiveEpilogueFwdINS6_IJS8_SA_S9_EEENS6_IJNS7_ILi1EEESI_SI_EEESC_SE_Li128ELb0ELb1ELb0ELb0EEENS1_19SingleTileSchedulerILb0ELb0ELb1ELi128EEEEEEEEEvNT_6ParamsE)
        /*01dc*/ 	.word	0x00000000


	//----- nvinfo : EIATTR_MIN_STACK_SIZE
	.align		4
.L_90:
        /*01e0*/ 	.byte	0x04, 0x12
        /*01e2*/ 	.short	(.L_92 - .L_91)
	.align		4
.L_91:
        /*01e4*/ 	.word	index@(_ZN7cutlass13device_kernelIN5flash19enable_sm80_to_sm89INS1_16FlashAttnFwdSm80INS1_25CollectiveMainloopFwdSm80ILi4ELi1ELb0EN4cute5tupleIJNS5_1CILi128EEENS7_ILi96EEENS7_ILi64EEEEEELi64ENS_10bfloat16_tEfNS_4arch4Sm80ELb0ELb1ELb1ELb1ELb1ELb0ELb1ELb0EEENS1_21CollectiveEpilogueFwdINS6_IJS8_SA_S9_EEENS6_IJNS7_ILi1EEESI_SI_EEESC_SE_Li128ELb1ELb1ELb0ELb0EEENS1_19SingleTileSchedulerILb1ELb0ELb1ELi128EEEEEEEEEvNT_6ParamsE)
        /*01e8*/ 	.word	0x00000000


	//----- nvinfo : EIATTR_MIN_STACK_SIZE
	.align		4
.L_92:
        /*01ec*/ 	.byte	0x04, 0x12
        /*01ee*/ 	.short	(.L_94 - .L_93)
	.align		4
.L_93:
        /*01f0*/ 	.word	index@(_ZN7cutlass13device_kernelIN5flash19enable_sm80_to_sm89INS1_16FlashAttnFwdSm80INS1_25CollectiveMainloopFwdSm80ILi4ELi1ELb0EN4cute5tupleIJNS5_1CILi128EEENS7_ILi96EEENS7_ILi64EEEEEELi64ENS_10bfloat16_tEfNS_4arch4Sm80ELb0ELb1ELb1ELb1ELb1ELb1ELb1ELb0EEENS1_21CollectiveEpilogueFwdINS6_IJS8_SA_S9_EEENS6_IJNS7_ILi1EEESI_SI_EEESC_SE_Li128ELb1ELb1ELb0ELb0EEENS1_19SingleTileSchedulerILb1ELb0ELb1ELi128EEEEEEEEEvNT_6ParamsE)
        /*01f4*/ 	.word	0x00000000


	//----- nvinfo : EIATTR_MIN_STACK_SIZE
	.align		4
.L_94:
        /*01f8*/ 	.byte	0x04, 0x12
        /*01fa*/ 	.short	(.L_96 - .L_95)
	.align		4
.L_95:
        /*01fc*/ 	.word	index@(_ZN7cutlass13device_kernelIN5flash19enable_sm80_to_sm89INS1_16FlashAttnFwdSm80INS1_25CollectiveMainloopFwdSm80ILi4ELi1ELb0EN4cute5tupleIJNS5_1CILi128EEENS7_ILi112EEENS7_ILi64EEEEEELi64ENS_10bfloat16_tEfNS_4arch4Sm80ELb1ELb0ELb1ELb0ELb1ELb0ELb1ELb0EEENS1_21CollectiveEpilogueFwdINS6_IJS8_SA_S9_EEENS6_IJNS7_ILi1EEESI_SI_EEESC_SE_Li128ELb0ELb1ELb0ELb0EEENS1_30DynamicPersistentTileSchedulerILi128ELi128ELb0ELb1ELb0EEEEEEEEEvNT_6ParamsE)
        /*0200*/ 	.word	0x00000000


	//----- nvinfo : EIATTR_MIN_STACK_SIZE
	.align		4
.L_96:
        /*0204*/ 	.byte	0x04, 0x12
        /*0206*/ 	.short	(.L_98 - .L_97)
	.align		4
.L_97:
        /*0208*/ 	.word	index@(_ZN7cutlass13device_kernelIN5flash19enable_sm80_to_sm89INS1_16FlashAttnFwdSm80INS1_25CollectiveMainloopFwdSm80ILi4ELi1ELb0EN4cute5tupleIJNS5_1CILi128EEENS7_ILi112EEENS7_ILi64EEEEEELi64ENS_10bfloat16_tEfNS_4arch4Sm80ELb1ELb0ELb1ELb1ELb1ELb0ELb1ELb0EEENS1_21CollectiveEpilogueFwdINS6_IJS8_SA_S9_EEENS6_IJNS7_ILi1EEESI_SI_EEESC_SE_Li128ELb1ELb1ELb0ELb0EEENS1_19SingleTileSchedulerILb1ELb0ELb1ELi128EEEEEEEEEvNT_6ParamsE)
        /*020c*/ 	.word	0x00000000


	//----- nvinfo : EIATTR_MIN_STACK_SIZE
	.align		4
.L_98:
        /*0210*/ 	.byte	0x04, 0x12
        /*0212*/ 	.short	(.L_100 - .L_99)
	.align		4
.L_99:
        /*0214*/ 	.word	index@(_ZN7cutlass13device_kernelIN5flash19enable_sm80_to_sm89INS1_16FlashAttnFwdSm80INS1_25CollectiveMainloopFwdSm80ILi4ELi1ELb0EN4cute5tupleIJNS5_1CILi128EEENS7_ILi112EEENS7_ILi64EEEEEELi64ENS_10bfloat16_tEfNS_4arch4Sm80ELb1ELb0ELb1ELb1ELb1ELb1ELb1ELb0EEENS1_21CollectiveEpilogueFwdINS6_IJS8_SA_S9_EEENS6_IJNS7_ILi1EEESI_SI_EEESC_SE_Li128ELb1ELb1ELb0ELb0EEENS1_19SingleTileSchedulerILb1ELb0ELb1ELi128EEEEEEEEEvNT_6ParamsE)
        /*0218*/ 	.word	0x00000000


	//----- nvinfo : EIATTR_MIN_STACK_SIZE
	.align		4
.L_100:
        /*021c*/ 	.byte	0x04, 0x12
        /*021e*/ 	.short	(.L_102 - .L_101)
	.align		4
.L_101:
        /*0220*/ 	.word	index@(_ZN7cutlass13device_kernelIN5flash19enable_sm80_to_sm89INS1_16FlashAttnFwdSm80INS1_25CollectiveMainloopFwdSm80ILi4ELi1ELb0EN4cute5tupleIJNS5_1CILi128EEENS7_ILi112EEENS7_ILi64EEEEEELi64ENS_10bfloat16_tEfNS_4arch4Sm80ELb0ELb0ELb0ELb0ELb1ELb0ELb1ELb0EEENS1_21CollectiveEpilogueFwdINS6_IJS8_SA_S9_EEENS6_IJNS7_ILi1EEESI_SI_EEESC_SE_Li128ELb0ELb1ELb0ELb0EEENS1_19SingleTileSchedulerILb0ELb0ELb1ELi128EEEEEEEEEvNT_6ParamsE)
        /*0224*/ 	.word	0x00000000


	//----- nvinfo : EIATTR_MIN_STACK_SIZE
	.align		4
.L_102:
        /*0228*/ 	.byte	0x04, 0x12
        /*022a*/ 	.short	(.L_104 - .L_103)
	.align		4
.L_103:
        /*022c*/ 	.word	index@(_ZN7cutlass13device_kernelIN5flash19enable_sm80_to_sm89INS1_16FlashAttnFwdSm80INS1_25CollectiveMainloopFwdSm80ILi4ELi1ELb0EN4cute5tupleIJNS5_1CILi128EEENS7_ILi112EEENS7_ILi64EEEEEELi64ENS_10bfloat16_tEfNS_4arch4Sm80ELb0ELb0ELb0ELb1ELb1ELb0ELb1ELb0EEENS1_21CollectiveEpilogueFwdINS6_IJS8_SA_S9_EEENS6_IJNS7_ILi1EEESI_SI_EEESC_SE_Li128ELb1ELb1ELb0ELb0EEENS1_19SingleTileSchedulerILb1ELb0ELb1ELi128EEEEEEEEEvNT_6ParamsE)
        /*0230*/ 	.word	0x00000000


	//----- nvinfo : EIATTR_MIN_STACK_SIZE
	.align		4
.L_104:
        /*0234*/ 	.byte	0x04, 0x12
        /*0236*/ 	.short	(.L_106 - .L_105)
	.align		4
.L_105:
        /*0238*/ 	.word	index@(_ZN7cutlass13device_kernelIN5flash19enable_sm80_to_sm89INS1_16FlashAttnFwdSm80INS1_25CollectiveMainloopFwdSm80ILi4ELi1ELb0EN4cute5tupleIJNS5_1CILi128EEENS7_ILi112EEENS7_ILi64EEEEEELi64ENS_10bfloat16_tEfNS_4arch4Sm80ELb0ELb0ELb0ELb1ELb1ELb1ELb1ELb0EEENS1_21CollectiveEpilogueFwdINS6_IJS8_SA_S9_EEENS6_IJNS7_ILi1EEESI_SI_EEESC_SE_Li128ELb1ELb1ELb0ELb0EEENS1_19SingleTileSchedulerILb1ELb0ELb1ELi128EEEEEEEEEvNT_6ParamsE)
        /*023c*/ 	.word	0x00000000


	//----- nvinfo : EIATTR_MIN_STACK_SIZE
	.align		4
.L_106:
        /*0240*/ 	.byte	0x04, 0x12
        /*0242*/ 	.short	(.L_108 - .L_107)
	.align		4
.L_107:
        /*0244*/ 	.word	index@(_ZN7cutlass13device_kernelIN5flash19enable_sm80_to_sm89INS1_16FlashAttnFwdSm80INS1_25CollectiveMainloopFwdSm80ILi4ELi1ELb0EN4cute5tupleIJNS5_1CILi128EEENS7_ILi96EEENS7_ILi64EEEEEELi64ENS_10bfloat16_tEfNS_4arch4Sm80ELb0ELb1ELb0ELb0ELb1ELb0ELb1ELb0EEENS1_21CollectiveEpilogueFwdINS6_IJS8_SA_S9_EEENS6_IJNS7_ILi1EEESI_SI_EEESC_SE_Li128ELb0ELb1ELb0ELb0EEENS1_19SingleTileSchedulerILb0ELb0ELb1ELi128EEEEEEEEEvNT_6ParamsE)
        /*0248*/ 	.word	0x00000000


	//----- nvinfo : EIATTR_MIN_STACK_SIZE
	.align		4
.L_108:
        /*024c*/ 	.byte	0x04, 0x12
        /*024e*/ 	.short	(.L_110 - .L_109)
	.align		4
.L_109:
        /*0250*/ 	.word	index@(_ZN7cutlass13device_kernelIN5flash19enable_sm80_to_sm89INS1_16FlashAttnFwdSm80INS1_25CollectiveMainloopFwdSm80ILi4ELi1ELb0EN4cute5tupleIJNS5_1CILi128EEENS7_ILi96EEENS7_ILi64EEEEEELi64ENS_10bfloat16_tEfNS_4arch4Sm80ELb0ELb1ELb0ELb1ELb1ELb0ELb1ELb0EEENS1_21CollectiveEpilogueFwdINS6_IJS8_SA_S9_EEENS6_IJNS7_ILi1EEESI_SI_EEESC_SE_Li128ELb1ELb1ELb0ELb0EEENS1_19SingleTileSchedulerILb1ELb0ELb1ELi128EEEEEEEEEvNT_6ParamsE)
        /*0254*/ 	.word	0x00000000


	//----- nvinfo : EIATTR_MIN_STACK_SIZE
	.align		4
.L_110:
        /*0258*/ 	.byte	0x04, 0x12
        /*025a*/ 	.short	(.L_112 - .L_111)
	.align		4
.L_111:
        /*025c*/ 	.word	index@(_ZN7cutlass13device_kernelIN5flash19enable_sm80_to_sm89INS1_16FlashAttnFwdSm80INS1_25CollectiveMainloopFwdSm80ILi4ELi1ELb0EN4cute5tupleIJNS5_1CILi128EEENS7_ILi96EEENS7_ILi64EEEEEELi64ENS_10bfloat16_tEfNS_4arch4Sm80ELb0ELb1ELb0ELb1ELb1ELb1ELb1ELb0EEENS1_21CollectiveEpilogueFwdINS6_IJS8_SA_S9_EEENS6_IJNS7_ILi1EEESI_SI_EEESC_SE_Li128ELb1ELb1ELb0ELb0EEENS1_19SingleTileSchedulerILb1ELb0ELb1ELi128EEEEEEEEEvNT_6ParamsE)
        /*0260*/ 	.word	0x00000000


	//----- nvinfo : EIATTR_MIN_STACK_SIZE
	.align		4
.L_112:
        /*0264*/ 	.byte	0x04, 0x12
        /*0266*/ 	.short	(.L_114 - .L_113)
	.align		4
.L_113:
        /*0268*/ 	.word	index@(_ZN7cutlass13device_kernelIN5flash19enable_sm80_to_sm89INS1_16FlashAttnFwdSm80INS1_25CollectiveMainloopFwdSm80ILi4ELi1ELb0EN4cute5tupleIJNS5_1CILi128EEENS7_ILi112EEENS7_ILi64EEEEEELi64ENS_10bfloat16_tEfNS_4arch4Sm80ELb1ELb0ELb0ELb0ELb1ELb0ELb1ELb0EEENS1_21CollectiveEpilogueFwdINS6_IJS8_SA_S9_EEENS6_IJNS7_ILi1EEESI_SI_EEESC_SE_Li128ELb0ELb1ELb0ELb0EEENS1_30DynamicPersistentTileSchedulerILi128ELi128ELb0ELb1ELb0EEEEEEEEEvNT_6ParamsE)
        /*026c*/ 	.word	0x00000000


	//----- nvinfo : EIATTR_MIN_STACK_SIZE
	.align		4
.L_114:
        /*0270*/ 	.byte	0x04, 0x12
        /*0272*/ 	.short	(.L_116 - .L_115)
	.align		4
.L_115:
        /*0274*/ 	.word	index@(_ZN7cutlass13device_kernelIN5flash19enable_sm80_to_sm89INS1_16FlashAttnFwdSm80INS1_25CollectiveMainloopFwdSm80ILi4ELi1ELb0EN4cute5tupleIJNS5_1CILi128EEENS7_ILi112EEENS7_ILi64EEEEEELi64ENS_10bfloat16_tEfNS_4arch4Sm80ELb1ELb0ELb0ELb1ELb1ELb0ELb1ELb0EEENS1_21CollectiveEpilogueFwdINS6_IJS8_SA_S9_EEENS6_IJNS7_ILi1EEESI_SI_EEESC_SE_Li128ELb1ELb1ELb0ELb0EEENS1_19SingleTileSchedulerILb1ELb0ELb1ELi128EEEEEEEEEvNT_6ParamsE)
        /*0278*/ 	.word	0x00000000


	//----- nvinfo : EIATTR_MIN_STACK_SIZE
	.align		4
.L_116:
        /*027c*/ 	.byte	0x04, 0x12
        /*027e*/ 	.short	(.L_118 - .L_117)
	.align		4
.L_117:
        /*0280*/ 	.word	index@(_ZN7cutlass13device_kernelIN5flash19enable_sm80_to_sm89INS1_16FlashAttnFwdSm80INS1_25CollectiveMainloopFwdSm80ILi4ELi1ELb0EN4cute5tupleIJNS5_1CILi128EEENS7_ILi112EEENS7_ILi64EEEEEELi64ENS_10bfloat16_tEfNS_4arch4Sm80ELb1ELb0ELb0ELb1ELb1ELb1ELb1ELb0EEENS1_21CollectiveEpilogueFwdINS6_IJS8_SA_S9_EEENS6_IJNS7_ILi1EEESI_SI_EEESC_SE_Li128ELb1ELb1ELb0ELb0EEENS1_19SingleTileSchedulerILb1ELb0ELb1ELi128EEEEEEEEEvNT_6ParamsE)
        /*0284*/ 	.word	0x00000000
.L_118:


//--------------------- .nv.compat                --------------------------
	.section	.nv.compat,"",@"SHT_CUDA_COMPAT_INFO"
	.align	4
        /*0000*/ 	.byte	0x02, 0x09, 0x01, 0x00, 0x02, 0x02, 0x01, 0x00, 0x02, 0x05, 0x05, 0x00, 0x03, 0x07, 0x01, 0x01
        /*0010*/ 	.byte	0x02, 0x03, 0x00, 0x00, 0x02, 0x06, 0x01, 0x00, 0x04, 0x0b, 0x08, 0x00, 0x00, 0x00, 0x00, 0x00
        /*0020*/ 	.byte	0x00, 0x00, 0x00, 0x00


//--------------------- .nv.info._ZN7cutlass13device_kernelIN5flash19enable_sm80_to_sm89INS1_16FlashAttnFwdSm80INS1_25CollectiveMainloopFwdSm80ILi4ELi1ELb0EN4cute5tupleIJNS5_1CILi128EEENS7_ILi112EEENS7_ILi64EEEEEELi64ENS_10bfloat16_tEfNS_4arch4Sm80ELb0ELb0ELb1ELb0ELb1ELb0ELb1ELb0EEENS1_21CollectiveEpilogueFwdINS6_IJS8_SA_S9_EEENS6_IJNS7_ILi1EEESI_SI_EEESC_SE_Li128ELb0ELb1ELb0ELb0EEENS1_19SingleTileSchedulerILb0ELb0ELb1ELi128EEEEEEEEEvNT_6ParamsE --------------------------
	.section	.nv.info._ZN7cutlass13device_kernelIN5flash19enable_sm80_to_sm89INS1_16FlashAttnFwdSm80INS1_25CollectiveMainloopFwdSm80ILi4ELi1ELb0EN4cute5tupleIJNS5_1CILi128EEENS7_ILi112EEENS7_ILi64EEEEEELi64ENS_10bfloat16_tEfNS_4arch4Sm80ELb0ELb0ELb1ELb0ELb1ELb0ELb1ELb0EEENS1_21CollectiveEpilogueFwdINS6_IJS8_SA_S9_EEENS6_IJNS7_ILi1EEESI_SI_EEESC_SE_Li128ELb0ELb1ELb0ELb0EEENS1_19SingleTileSchedulerILb0ELb0ELb1ELi128EEEEEEEEEvNT_6ParamsE,"",@"SHT_CUDA_INFO"
	.sectionflags	@""
	.align	4


	//----- nvinfo : EIATTR_CUDA_API_VERSION
	.align		4
        /*0000*/ 	.byte	0x04, 0x37
        /*0002*/ 	.short	(.L_120 - .L_119)
.L_119:
        /*0004*/ 	.word	0x00000082


	//----- nvinfo : EIATTR_KPARAM_INFO
	.align		4
.L_120:
        /*0008*/ 	.byte	0x04, 0x17
        /*000a*/ 	.short	(.L_122 - .L_121)
.L_121:
        /*000c*/ 	.word	0x00000000
        /*0010*/ 	.short	0x0000
        /*0012*/ 	.short	0x0000
        /*0014*/ 	.byte	0x00, 0xf0, 0x61, 0x10


	//----- nvinfo : EIATTR_SPARSE_MMA_MASK
	.align		4
.L_122:
        /*0018*/ 	.byte	0x03, 0x50
        /*001a*/ 	.short	0x0000


	//----- nvinfo : EIATTR_MAXREG_COUNT
	.align		4
        /*001c*/ 	.byte	0x03, 0x1b
        /*001e*/ 	.short	0x00ff


	//----- nvinfo : EIATTR_MERCURY_ISA_VERSION
	.align		4
        /*0020*/ 	.byte	0x03, 0x5f
        /*0022*/ 	.short	0x0101


	//----- nvinfo : EIATTR_VRC_CTA_INIT_COUNT
	.align		4
        /*0024*/ 	.byte	0x02, 0x4a
	.zero		1
	.zero		1


	//----- nvinfo : EIATTR_EXIT_INSTR_OFFSETS
	.align		4
        /*0028*/ 	.byte	0x04, 0x1c
        /*002a*/ 	.short	(.L_124 - .L_123)


	//   ....[0]....
.L_123:
        /*002c*/ 	.word	0x00000010


	//----- nvinfo : EIATTR_MAX_THREADS
	.align		4
.L_124:
        /*0030*/ 	.byte	0x04, 0x05
        /*0032*/ 	.short	(.L_126 - .L_125)
.L_125:
        /*0034*/ 	.word	0x00000080
        /*0038*/ 	.word	0x00000001
        /*003c*/ 	.word	0x00000001


	//----- nvinfo : EIATTR_CBANK_PARAM_SIZE
	.align		4
.L_126:
        /*0040*/ 	.byte	0x03, 0x19
        /*0042*/ 	.short	0x0418


	//----- nvinfo : EIATTR_PARAM_CBANK
	.align		4
        /*0044*/ 	.byte	0x04, 0x0a
        /*0046*/ 	.short	(.L_128 - .L_127)
	.align		4
.L_127:
        /*0048*/ 	.word	index@(.nv.constant0._ZN7cutlass13device_kernelIN5flash19enable_sm80_to_sm89INS1_16FlashAttnFwdSm80INS1_25CollectiveMainloopFwdSm80ILi4ELi1ELb0EN4cute5tupleIJNS5_1CILi128EEENS7_ILi112EEENS7_ILi64EEEEEELi64ENS_10bfloat16_tEfNS_4arch4Sm80ELb0ELb0ELb1ELb0ELb1ELb0ELb1ELb0EEENS1_21CollectiveEpilogueFwdINS6_IJS8_SA_S9_EEENS6_IJNS7_ILi1EEESI_SI_EEESC_SE_Li128ELb0ELb1ELb0ELb0EEENS1_19SingleTileSchedulerILb0ELb0ELb1ELi128EEEEEEEEEvNT_6ParamsE)
        /*004c*/ 	.short	0x0380
        /*004e*/ 	.short	0x0418


	//----- nvinfo : EIATTR_SW_WAR
	.align		4
.L_128:
        /*0050*/ 	.byte	0x04, 0x36
        /*0052*/ 	.short	(.L_130 - .L_129)
.L_129:
        /*0054*/ 	.word	0x00000008
.L_130:


//--------------------- .nv.info._ZN7cutlass13device_kernelIN5flash19enable_sm80_to_sm89INS1_16FlashAttnFwdSm80INS1_25CollectiveMainloopFwdSm80ILi4ELi1ELb0EN4cute5tupleIJNS5_1CILi128EEENS7_ILi112EEENS7_ILi64EEEEEELi64ENS_10bfloat16_tEfNS_4arch4Sm80ELb0ELb0ELb1ELb1ELb1ELb0ELb1ELb0EEENS1_21CollectiveEpilogueFwdINS6_IJS8_SA_S9_EEENS6_IJNS7_ILi1EEESI_SI_EEESC_SE_Li128ELb1ELb1ELb0ELb0EEENS1_19SingleTileSchedulerILb1ELb0ELb1ELi128EEEEEEEEEvNT_6ParamsE --------------------------
	.section	.nv.info._ZN7cutlass13device_kernelIN5flash19enable_sm80_to_sm89INS1_16FlashAttnFwdSm80INS1_25CollectiveMainloopFwdSm80ILi4ELi1ELb0EN4cute5tupleIJNS5_1CILi128EEENS7_ILi112EEENS7_ILi64EEEEEELi64ENS_10bfloat16_tEfNS_4arch4Sm80ELb0ELb0ELb1ELb1ELb1ELb0ELb1ELb0EEENS1_21CollectiveEpilogueFwdINS6_IJS8_SA_S9_EEENS6_IJNS7_ILi1EEESI_SI_EEESC_SE_Li128ELb1ELb1ELb0ELb0EEENS1_19SingleTileSchedulerILb1ELb0ELb1ELi128EEEEEEEEEvNT_6ParamsE,"",@"SHT_CUDA_INFO"
	.sectionflags	@""
	.align	4


	//----- nvinfo : EIATTR_CUDA_API_VERSION
	.align		4
        /*0000*/ 	.byte	0x04, 0x37
        /*0002*/ 	.short	(.L_132 - .L_131)
.L_131:
        /*0004*/ 	.word	0x00000082


	//----- nvinfo : EIATTR_KPARAM_INFO
	.align		4
.L_132:
        /*0008*/ 	.byte	0x04, 0x17
        /*000a*/ 	.short	(.L_134 - .L_133)
.L_133:
        /*000c*/ 	.word	0x00000000
        /*0010*/ 	.short	0x0000
        /*0012*/ 	.short	0x0000
        /*0014*/ 	.byte	0x00, 0xf0, 0x61, 0x10


	//----- nvinfo : EIATTR_SPARSE_MMA_MASK
	.align		4
.L_134:
        /*0018*/ 	.byte	0x03, 0x50
        /*001a*/ 	.short	0x0000


	//----- nvinfo : EIATTR_MAXREG_COUNT
	.align		4
        /*001c*/ 	.byte	0x03, 0x1b
        /*001e*/ 	.short	0x00ff


	//----- nvinfo : EIATTR_MERCURY_ISA_VERSION
	.align		4
        /*0020*/ 	.byte	0x03, 0x5f
        /*0022*/ 	.short	0x0101


	//----- nvinfo : EIATTR_VRC_CTA_INIT_COUNT
	.align		4
        /*0024*/ 	.byte	0x02, 0x4a
	.zero		1
	.zero		1


	//----- nvinfo : EIATTR_EXIT_INSTR_OFFSETS
	.align		4
        /*0028*/ 	.byte	0x04, 0x1c
        /*002a*/ 	.short	(.L_136 - .L_135)


	//   ....[0]....
.L_135:
        /*002c*/ 	.word	0x00000010


	//----- nvinfo : EIATTR_MAX_THREADS
	.align		4
.L_136:
        /*0030*/ 	.byte	0x04, 0x05
        /*0032*/ 	.short	(.L_138 - .L_137)
.L_137:
        /*0034*/ 	.word	0x00000080
        /*0038*/ 	.word	0x00000001
        /*003c*/ 	.word	0x00000001


	//----- nvinfo : EIATTR_CBANK_PARAM_SIZE
	.align		4
.L_138:
        /*0040*/ 	.byte	0x03, 0x19
        /*0042*/ 	.short	0x0418


	//----- nvinfo : EIATTR_PARAM_CBANK
	.align		4
        /*0044*/ 	.byte	0x04, 0x0a
        /*0046*/ 	.short	(.L_140 - .L_139)
	.align		4
.L_139:
        /*0048*/ 	.word	index@(.nv.constant0._ZN7cutlass13device_kernelIN5flash19enable_sm80_to_sm89INS1_16FlashAttnFwdSm80INS1_25CollectiveMainloopFwdSm80ILi4ELi1ELb0EN4cute5tupleIJNS5_1CILi128EEENS7_ILi112EEENS7_ILi64EEEEEELi64ENS_10bfloat16_tEfNS_4arch4Sm80ELb0ELb0ELb1ELb1ELb1ELb0ELb1ELb0EEENS1_21CollectiveEpilogueFwdINS6_IJS8_SA_S9_EEENS6_IJNS7_ILi1EEESI_SI_EEESC_SE_Li128ELb1ELb1ELb0ELb0EEENS1_19SingleTileSchedulerILb1ELb0ELb1ELi128EEEEEEEEEvNT_6ParamsE)
        /*004c*/ 	.short	0x0380
        /*004e*/ 	.short	0x0418


	//----- nvinfo : EIATTR_SW_WAR
	.align		4
.L_140:
        /*0050*/ 	.byte	0x04, 0x36
        /*0052*/ 	.short	(.L_142 - .L_141)
.L_141:
        /*0054*/ 	.word	0x00000008
.L_142:


//--------------------- .nv.info._ZN7cutlass13device_kernelIN5flash19enable_sm80_to_sm89INS1_16FlashAttnFwdSm80INS1_25CollectiveMainloopFwdSm80ILi4ELi1ELb0EN4cute5tupleIJNS5_1CILi128EEENS7_ILi112EEENS7_ILi64EEEEEELi64ENS_10bfloat16_tEfNS_4arch4Sm80ELb0ELb0ELb1ELb1ELb1ELb1ELb1ELb0EEENS1_21CollectiveEpilogueFwdINS6_IJS8_SA_S9_EEENS6_IJNS7_ILi1EEESI_SI_EEESC_SE_Li128ELb1ELb1ELb0ELb0EEENS1_19SingleTileSchedulerILb1ELb0ELb1ELi128EEEEEEEEEvNT_6ParamsE --------------------------
	.section	.nv.info._ZN7cutlass13device_kernelIN5flash19enable_sm80_to_sm89INS1_16FlashAttnFwdSm80INS1_25CollectiveMainloopFwdSm80ILi4ELi1ELb0EN4cute5tupleIJNS5_1CILi128EEENS7_ILi112EEENS7_ILi64EEEEEELi64ENS_10bfloat16_tEfNS_4arch4Sm80ELb0ELb0ELb1ELb1ELb1ELb1ELb1ELb0EEENS1_21CollectiveEpilogueFwdINS6_IJS8_SA_S9_EEENS6_IJNS7_ILi1EEESI_SI_EEESC_SE_Li128ELb1ELb1ELb0ELb0EEENS1_19SingleTileSchedulerILb1ELb0ELb1ELi128EEEEEEEEEvNT_6ParamsE,"",@"SHT_CUDA_INFO"
	.sectionflags	@""
	.align	4


	//----- nvinfo : EIATTR_CUDA_API_VERSION
	.align		4
        /*0000*/ 	.byte	0x04, 0x37
        /*0002*/ 	.short	(.L_144 - .L_143)
.L_143:
        /*0004*/ 	.word	0x00000082


	//----- nvinfo : EIATTR_KPARAM_INFO
	.align		4
.L_144:
        /*0008*/ 	.byte	0x04, 0x17
        /*000a*/ 	.short	(.L_146 - .L_145)
.L_145:
        /*000c*/ 	.word	0x00000000
        /*0010*/ 	.short	0x0000
        /*0012*/ 	.short	0x0000
        /*0014*/ 	.byte	0x00, 0xf0, 0x61, 0x10


	//----- nvinfo : EIATTR_SPARSE_MMA_MASK
	.align		4
.L_146:
        /*0018*/ 	.byte	0x03, 0x50
        /*001a*/ 	.short	0x0000


	//----- nvinfo : EIATTR_MAXREG_COUNT
	.align		4
        /*001c*/ 	.byte	0x03, 0x1b
        /*001e*/ 	.short	0x00ff


	//----- nvinfo : EIATTR_MERCURY_ISA_VERSION
	.align		4
        /*0020*/ 	.byte	0x03, 0x5f
        /*0022*/ 	.short	0x0101


	//----- nvinfo : EIATTR_VRC_CTA_INIT_COUNT
	.align		4
        /*0024*/ 	.byte	0x02, 0x4a
	.zero		1
	.zero		1


	//----- nvinfo : EIATTR_EXIT_INSTR_OFFSETS
	.align		4
        /*0028*/ 	.byte	0x04, 0x1c
        /*002a*/ 	.short	(.L_148 - .L_147)


	//   ....[0]....
.L_147:
        /*002c*/ 	.word	0x00000010


	//----- nvinfo : EIATTR_MAX_THREADS
	.align		4
.L_148:
        /*0030*/ 	.byte	0x04, 0x05
        /*0032*/ 	.short	(.L_150 - .L_149)
.L_149:
        /*0034*/ 	.word	0x00000080
        /*0038*/ 	.word	0x00000001
        /*003c*/ 	.word	0x00000001


	//----- nvinfo : EIATTR_CBANK_PARAM_SIZE
	.align		4
.L_150:
        /*0040*/ 	.byte	0x03, 0x19
        /*0042*/ 	.short	0x0418


	//----- nvinfo : EIATTR_PARAM_CBANK
	.align		4
        /*0044*/ 	.byte	0x04, 0x0a
        /*0046*/ 	.short	(.L_152 - .L_151)
	.align		4
.L_151:
        /*0048*/ 	.word	index@(.nv.constant0._ZN7cutlass13device_kernelIN5flash19enable_sm80_to_sm89INS1_16FlashAttnFwdSm80INS1_25CollectiveMainloopFwdSm80ILi4ELi1ELb0EN4cute5tupleIJNS5_1CILi128EEENS7_ILi112EEENS7_ILi64EEEEEELi64ENS_10bfloat16_tEfNS_4arch4Sm80ELb0ELb0ELb1ELb1ELb1ELb1ELb1ELb0EEENS1_21CollectiveEpilogueFwdINS6_IJS8_SA_S9_EEENS6_IJNS7_ILi1EEESI_SI_EEESC_SE_Li128ELb1ELb1ELb0ELb0EEENS1_19SingleTileSchedulerILb1ELb0ELb1ELi128EEEEEEEEEvNT_6ParamsE)
        /*004c*/ 	.short	0x0380
        /*004e*/ 	.short	0x0418


	//----- nvinfo : EIATTR_SW_WAR
	.align		4
.L_152:
        /*0050*/ 	.byte	0x04, 0x36
        /*0052*/ 	.short	(.L_154 - .L_153)
.L_153:
        /*0054*/ 	.word	0x00000008
.L_154:


//--------------------- .nv.info._ZN7cutlass13device_kernelIN5flash19enable_sm80_to_sm89INS1_16FlashAttnFwdSm80INS1_25CollectiveMainloopFwdSm80ILi4ELi1ELb0EN4cute5tupleIJNS5_1CILi128EEENS7_ILi96EEENS7_ILi64EEEEEELi64ENS_10bfloat16_tEfNS_4arch4Sm80ELb0ELb1ELb1ELb0ELb1ELb0ELb1ELb0EEENS1_21CollectiveEpilogueFwdINS6_IJS8_SA_S9_EEENS6_IJNS7_ILi1EEESI_SI_EEESC_SE_Li128ELb0ELb1ELb0ELb0EEENS1_19SingleTileSchedulerILb0ELb0ELb1ELi128EEEEEEEEEvNT_6ParamsE --------------------------
	.section	.nv.info._ZN7cutlass13device_kernelIN5flash19enable_sm80_to_sm89INS1_16FlashAttnFwdSm80INS1_25CollectiveMainloopFwdSm80ILi4ELi1ELb0EN4cute5tupleIJNS5_1CILi128EEENS7_ILi96EEENS7_ILi64EEEEEELi64ENS_10bfloat16_tEfNS_4arch4Sm80ELb0ELb1ELb1ELb0ELb1ELb0ELb1ELb0EEENS1_21CollectiveEpilogueFwdINS6_IJS8_SA_S9_EEENS6_IJNS7_ILi1EEESI_SI_EEESC_SE_Li128ELb0ELb1ELb0ELb0EEENS1_19SingleTileSchedulerILb0ELb0ELb1ELi128EEEEEEEEEvNT_6ParamsE,"",@"SHT_CUDA_INFO"
	.sectionflags	@""
	.align	4


	//----- nvinfo : EIATTR_CUDA_API_VERSION
	.align		4
        /*0000*/ 	.byte	0x04, 0x37
        /*0002*/ 	.short	(.L_156 - .L_155)
.L_155:
        /*0004*/ 	.word	0x00000082


	//----- nvinfo : EIATTR_KPARAM_INFO
	.align		4
.L_156:
        /*0008*/ 	.byte	0x04, 0x17
        /*000a*/ 	.short	(.L_158 - .L_157)
.L_157:
        /*000c*/ 	.word	0x00000000
        /*0010*/ 	.short	0x0000
        /*0012*/ 	.short	0x0000
        /*0014*/ 	.byte	0x00, 0xf0, 0x61, 0x10


	//----- nvinfo : EIATTR_SPARSE_MMA_MASK
	.align		4
.L_158:
        /*0018*/ 	.byte	0x03, 0x50
        /*001a*/ 	.short	0x0000


	//----- nvinfo : EIATTR_MAXREG_COUNT
	.align		4
        /*001c*/ 	.byte	0x03, 0x1b
        /*001e*/ 	.short	0x00ff


	//----- nvinfo : EIATTR_MERCURY_ISA_VERSION
	.align		4
        /*0020*/ 	.byte	0x03, 0x5f
        /*0022*/ 	.short	0x0101


	//----- nvinfo : EIATTR_VRC_CTA_INIT_COUNT
	.align		4
        /*0024*/ 	.byte	0x02, 0x4a
	.zero		1
	.zero		1


	//----- nvinfo : EIATTR_EXIT_INSTR_OFFSETS
	.align		4
        /*0028*/ 	.byte	0x04, 0x1c
        /*002a*/ 	.short	(.L_160 - .L_159)


	//   ....[0]....
.L_159:
        /*002c*/ 	.word	0x00000010


	//----- nvinfo : EIATTR_MAX_THREADS
	.align		4
.L_160:
        /*0030*/ 	.byte	0x04, 0x05
        /*0032*/ 	.short	(.L_162 - .L_161)
.L_161:
        /*0034*/ 	.word	0x00000080
        /*0038*/ 	.word	0x00000001
        /*003c*/ 	.word	0x00000001


	//----- nvinfo : EIATTR_CBANK_PARAM_SIZE
	.align		4
.L_162:
        /*0040*/ 	.byte	0x03, 0x19
        /*0042*/ 	.short	0x0418


	//----- nvinfo : EIATTR_PARAM_CBANK
	.align		4
        /*0044*/ 	.byte	0x04, 0x0a
        /*0046*/ 	.short	(.L_164 - .L_163)
	.align		4
.L_163:
        /*0048*/ 	.word	index@(.nv.constant0._ZN7cutlass13device_kernelIN5flash19enable_sm80_to_sm89INS1_16FlashAttnFwdSm80INS1_25CollectiveMainloopFwdSm80ILi4ELi1ELb0EN4cute5tupleIJNS5_1CILi128EEENS7_ILi96EEENS7_ILi64EEEEEELi64ENS_10bfloat16_tEfNS_4arch4Sm80ELb0ELb1ELb1ELb0ELb1ELb0ELb1ELb0EEENS1_21CollectiveEpilogueFwdINS6_IJS8_SA_S9_EEENS6_IJNS7_ILi1EEESI_SI_EEESC_SE_Li128ELb0ELb1ELb0ELb0EEENS1_19SingleTileSchedulerILb0ELb0ELb1ELi128EEEEEEEEEvNT_6ParamsE)
        /*004c*/ 	.short	0x0380
        /*004e*/ 	.short	0x0418


	//----- nvinfo : EIATTR_SW_WAR
	.align		4
.L_164:
        /*0050*/ 	.byte	0x04, 0x36
        /*0052*/ 	.short	(.L_166 - .L_165)
.L_165:
        /*0054*/ 	.word	0x00000008
.L_166:


//--------------------- .nv.info._ZN7cutlass13device_kernelIN5flash19enable_sm80_to_sm89INS1_16FlashAttnFwdSm80INS1_25CollectiveMainloopFwdSm80ILi4ELi1ELb0EN4cute5tupleIJNS5_1CILi128EEENS7_ILi96EEENS7_ILi64EEEEEELi64ENS_10bfloat16_tEfNS_4arch4Sm80ELb0ELb1ELb1ELb1ELb1ELb0ELb1ELb0EEENS1_21CollectiveEpilogueFwdINS6_IJS8_SA_S9_EEENS6_IJNS7_ILi1EEESI_SI_EEESC_SE_Li128ELb1ELb1ELb0ELb0EEENS1_19SingleTileSchedulerILb1ELb0ELb1ELi128EEEEEEEEEvNT_6ParamsE --------------------------
	.section	.nv.info._ZN7cutlass13device_kernelIN5flash19enable_sm80_to_sm89INS1_16FlashAttnFwdSm80INS1_25CollectiveMainloopFwdSm80ILi4ELi1ELb0EN4cute5tupleIJNS5_1CILi128EEENS7_ILi96EEENS7_ILi64EEEEEELi64ENS_10bfloat16_tEfNS_4arch4Sm80ELb0ELb1ELb1ELb1ELb1ELb0ELb1ELb0EEENS1_21CollectiveEpilogueFwdINS6_IJS8_SA_S9_EEENS6_IJNS7_ILi1EEESI_SI_EEESC_SE_Li128ELb1ELb1ELb0ELb0EEENS1_19SingleTileSchedulerILb1ELb0ELb1ELi128EEEEEEEEEvNT_6ParamsE,"",@"SHT_CUDA_INFO"
	.sectionflags	@""
	.align	4


	//----- nvinfo : EIATTR_CUDA_API_VERSION
	.align		4
        /*0000*/ 	.byte	0x04, 0x37
        /*0002*/ 	.short	(.L_168 - .L_167)
.L_167:
        /*0004*/ 	.word	0x00000082


	//----- nvinfo : EIATTR_KPARAM_INFO
	.align		4
.L_168:
        /*0008*/ 	.byte	0x04, 0x17
        /*000a*/ 	.short	(.L_170 - .L_169)
.L_169:
        /*000c*/ 	.word	0x00000000
        /*0010*/ 	.short	0x0000
        /*0012*/ 	.short	0x0000
        /*0014*/ 	.byte	0x00, 0xf0, 0x61, 0x10


	//----- nvinfo : EIATTR_SPARSE_MMA_MASK
	.align		4
.L_170:
        /*0018*/ 	.byte	0x03, 0x50
        /*001a*/ 	.short	0x0000


	//----- nvinfo : EIATTR_MAXREG_COUNT
	.align		4
        /*001c*/ 	.byte	0x03, 0x1b
        /*001e*/ 	.short	0x00ff


	//----- nvinfo : EIATTR_MERCURY_ISA_VERSION
	.align		4
        /*0020*/ 	.byte	0x03, 0x5f
        /*0022*/ 	.short	0x0101


	//----- nvinfo : EIATTR_VRC_CTA_INIT_COUNT
	.align		4
        /*0024*/ 	.byte	0x02, 0x4a
	.zero		1
	.zero		1


	//----- nvinfo : EIATTR_EXIT_INSTR_OFFSETS
	.align		4
        /*0028*/ 	.byte	0x04, 0x1c
        /*002a*/ 	.short	(.L_172 - .L_171)


	//   ....[0]....
.L_171:
        /*002c*/ 	.word	0x00000010


	//----- nvinfo : EIATTR_MAX_THREADS
	.align		4
.L_172:
        /*0030*/ 	.byte	0x04, 0x05
        /*0032*/ 	.short	(.L_174 - .L_173)
.L_173:
        /*0034*/ 	.word	0x00000080
        /*0038*/ 	.word	0x00000001
        /*003c*/ 	.word	0x00000001


	//----- nvinfo : EIATTR_CBANK_PARAM_SIZE
	.align		4
.L_174:
        /*0040*/ 	.byte	0x03, 0x19
        /*0042*/ 	.short	0x0418


	//----- nvinfo : EIATTR_PARAM_CBANK
	.align		4
        /*0044*/ 	.byte	0x04, 0x0a
        /*0046*/ 	.short	(.L_176 - .L_175)
	.align		4
.L_175:
        /*0048*/ 	.word	index@(.nv.constant0._ZN7cutlass13device_kernelIN5flash19enable_sm80_to_sm89INS1_16FlashAttnFwdSm80INS1_25CollectiveMainloopFwdSm80ILi4ELi1ELb0EN4cute5tupleIJNS5_1CILi128EEENS7_ILi96EEENS7_ILi64EEEEEELi64ENS_10bfloat16_tEfNS_4arch4Sm80ELb0ELb1ELb1ELb1ELb1ELb0ELb1ELb0EEENS1_21CollectiveEpilogueFwdINS6_IJS8_SA_S9_EEENS6_IJNS7_ILi1EEESI_SI_EEESC_SE_Li128ELb1ELb1ELb0ELb0EEENS1_19SingleTileSchedulerILb1ELb0ELb1ELi128EEEEEEEEEvNT_6ParamsE)
        /*004c*/ 	.short	0x0380
        /*004e*/ 	.short	0x0418


	//----- nvinfo : EIATTR_SW_WAR
	.align		4
.L_176:
        /*0050*/ 	.byte	0x04, 0x36
        /*0052*/ 	.short	(.L_178 - .L_177)
.L_177:
        /*0054*/ 	.word	0x00000008
.L_178:


//--------------------- .nv.info._ZN7cutlass13device_kernelIN5flash19enable_sm80_to_sm89INS1_16FlashAttnFwdSm80INS1_25CollectiveMainloopFwdSm80ILi4ELi1ELb0EN4cute5tupleIJNS5_1CILi128EEENS7_ILi96EEENS7_ILi64EEEEEELi64ENS_10bfloat16_tEfNS_4arch4Sm80ELb0ELb1ELb1ELb1ELb1ELb1ELb1ELb0EEENS1_21CollectiveEpilogueFwdINS6_IJS8_SA_S9_EEENS6_IJNS7_ILi1EEESI_SI_EEESC_SE_Li128ELb1ELb1ELb0ELb0EEENS1_19SingleTileSchedulerILb1ELb0ELb1ELi128EEEEEEEEEvNT_6ParamsE --------------------------
	.section	.nv.info._ZN7cutlass13device_kernelIN5flash19enable_sm80_to_sm89INS1_16FlashAttnFwdSm80INS1_25CollectiveMainloopFwdSm80ILi4ELi1ELb0EN4cute5tupleIJNS5_1CILi128EEENS7_ILi96EEENS7_ILi64EEEEEELi64ENS_10bfloat16_tEfNS_4arch4Sm80ELb0ELb1ELb1ELb1ELb1ELb1ELb1ELb0EEENS1_21CollectiveEpilogueFwdINS6_IJS8_SA_S9_EEENS6_IJNS7_ILi1EEESI_SI_EEESC_SE_Li128ELb1ELb1ELb0ELb0EEENS1_19SingleTileSchedulerILb1ELb0ELb1ELi128EEEEEEEEEvNT_6ParamsE,"",@"SHT_CUDA_INFO"
	.sectionflags	@""
	.align	4


	//----- nvinfo : EIATTR_CUDA_API_VERSION
	.align		4
        /*0000*/ 	.byte	0x04, 0x37
        /*0002*/ 	.short	(.L_180 - .L_179)
.L_179:
        /*0004*/ 	.word	0x00000082


	//----- nvinfo : EIATTR_KPARAM_INFO
	.align		4
.L_180:
        /*0008*/ 	.byte	0x04, 0x17
        /*000a*/ 	.short	(.L_182 - .L_181)
.L_181:
        /*000c*/ 	.word	0x00000000
        /*0010*/ 	.short	0x0000
        /*0012*/ 	.short	0x0000
        /*0014*/ 	.byte	0x00, 0xf0, 0x61, 0x10


	//----- nvinfo : EIATTR_SPARSE_MMA_MASK
	.align		4
.L_182:
        /*0018*/ 	.byte	0x03, 0x50
        /*001a*/ 	.short	0x0000


	//----- nvinfo : EIATTR_MAXREG_COUNT
	.align		4
        /*001c*/ 	.byte	0x03, 0x1b
        /*001e*/ 	.short	0x00ff


	//----- nvinfo : EIATTR_MERCURY_ISA_VERSION
	.align		4
        /*0020*/ 	.byte	0x03, 0x5f
        /*0022*/ 	.short	0x0101


	//----- nvinfo : EIATTR_VRC_CTA_INIT_COUNT
	.align		4
        /*0024*/ 	.byte	0x02, 0x4a
	.zero		1
	.zero		1


	//----- nvinfo : EIATTR_EXIT_INSTR_OFFSETS
	.align		4
        /*0028*/ 	.byte	0x04, 0x1c
        /*002a*/ 	.short	(.L_184 - .L_183)


	//   ....[0]....
.L_183:
        /*002c*/ 	.word	0x00000010


	//----- nvinfo : EIATTR_MAX_THREADS
	.align		4
.L_184:
        /*0030*/ 	.byte	0x04, 0x05
        /*0032*/ 	.short	(.L_186 - .L_185)
.L_185:
        /*0034*/ 	.word	0x00000080
        /*0038*/ 	.word	0x00000001
        /*003c*/ 	.word	0x00000001


	//----- nvinfo : EIATTR_CBANK_PARAM_SIZE
	.align		4
.L_186:
        /*0040*/ 	.byte	0x03, 0x19
        /*0042*/ 	.short	0x0418


	//----- nvinfo : EIATTR_PARAM_CBANK
	.align		4
        /*0044*/ 	.byte	0x04, 0x0a
        /*0046*/ 	.short	(.L_188 - .L_187)
	.align		4
.L_187:
        /*0048*/ 	.word	index@(.nv.constant0._ZN7cutlass13device_kernelIN5flash19enable_sm80_to_sm89INS1_16FlashAttnFwdSm80INS1_25CollectiveMainloopFwdSm80ILi4ELi1ELb0EN4cute5tupleIJNS5_1CILi128EEENS7_ILi96EEENS7_ILi64EEEEEELi64ENS_10bfloat16_tEfNS_4arch4Sm80ELb0ELb1ELb1ELb1ELb1ELb1ELb1ELb0EEENS1_21CollectiveEpilogueFwdINS6_IJS8_SA_S9_EEENS6_IJNS7_ILi1EEESI_SI_EEESC_SE_Li128ELb1ELb1ELb0ELb0EEENS1_19SingleTileSchedulerILb1ELb0ELb1ELi128EEEEEEEEEvNT_6ParamsE)
        /*004c*/ 	.short	0x0380
        /*004e*/ 	.short	0x0418


	//----- nvinfo : EIATTR_SW_WAR
	.align		4
.L_188:
        /*0050*/ 	.byte	0x04, 0x36
        /*0052*/ 	.short	(.L_190 - .L_189)
.L_189:
        /*0054*/ 	.word	0x00000008
.L_190:


//--------------------- .nv.info._ZN7cutlass13device_kernelIN5flash19enable_sm80_to_sm89INS1_16FlashAttnFwdSm80INS1_25CollectiveMainloopFwdSm80ILi4ELi1ELb0EN4cute5tupleIJNS5_1CILi128EEENS7_ILi112EEENS7_ILi64EEEEEELi64ENS_10bfloat16_tEfNS_4arch4Sm80ELb1ELb0ELb1ELb0ELb1ELb0ELb1ELb0EEENS1_21CollectiveEpilogueFwdINS6_IJS8_SA_S9_EEENS6_IJNS7_ILi1EEESI_SI_EEESC_SE_Li128ELb0ELb1ELb0ELb0EEENS1_30DynamicPersistentTileSchedulerILi128ELi128ELb0ELb1ELb0EEEEEEEEEvNT_6ParamsE --------------------------
	.section	.nv.info._ZN7cutlass13device_kernelIN5flash19enable_sm80_to_sm89INS1_16FlashAttnFwdSm80INS1_25CollectiveMainloopFwdSm80ILi4ELi1ELb0EN4cute5tupleIJNS5_1CILi128EEENS7_ILi112EEENS7_ILi64EEEEEELi64ENS_10bfloat16_tEfNS_4arch4Sm80ELb1ELb0ELb1ELb0ELb1ELb0ELb1ELb0EEENS1_21CollectiveEpilogueFwdINS6_IJS8_SA_S9_EEENS6_IJNS7_ILi1EEESI_SI_EEESC_SE_Li128ELb0ELb1ELb0ELb0EEENS1_30DynamicPersistentTileSchedulerILi128ELi128ELb0ELb1ELb0EEEEEEEEEvNT_6ParamsE,"",@"SHT_CUDA_INFO"
	.sectionflags	@""
	.align	4


	//----- nvinfo : EIATTR_CUDA_API_VERSION
	.align		4
        /*0000*/ 	.byte	0x04, 0x37
        /*0002*/ 	.short	(.L_192 - .L_191)
.L_191:
        /*0004*/ 	.word	0x00000082


	//----- nvinfo : EIATTR_KPARAM_INFO
	.align		4
.L_192:
        /*0008*/ 	.byte	0x04, 0x17
        /*000a*/ 	.short	(.L_194 - .L_193)
.L_193:
        /*000c*/ 	.word	0x00000000
        /*0010*/ 	.short	0x0000
        /*0012*/ 	.short	0x0000
        /*0014*/ 	.byte	0x00, 0xf0, 0xa1, 0x10


	//----- nvinfo : EIATTR_SPARSE_MMA_MASK
	.align		4
.L_194:
        /*0018*/ 	.byte	0x03, 0x50
        /*001a*/ 	.short	0x0000


	//----- nvinfo : EIATTR_MAXREG_COUNT
	.align		4
        /*001c*/ 	.byte	0x03, 0x1b
        /*001e*/ 	.short	0x00ff


	//----- nvinfo : EIATTR_MERCURY_ISA_VERSION
	.align		4
        /*0020*/ 	.byte	0x03, 0x5f
        /*0022*/ 	.short	0x0101


	//----- nvinfo : EIATTR_VRC_CTA_INIT_COUNT
	.align		4
        /*0024*/ 	.byte	0x02, 0x4a
	.zero		1
	.zero		1


	//----- nvinfo : EIATTR_EXIT_INSTR_OFFSETS
	.align		4
        /*0028*/ 	.byte	0x04, 0x1c
        /*002a*/ 	.short	(.L_196 - .L_195)


	//   ....[0]....
.L_195:
        /*002c*/ 	.word	0x00000010


	//----- nvinfo : EIATTR_MAX_THREADS
	.align		4
.L_196:
        /*0030*/ 	.byte	0x04, 0x05
        /*0032*/ 	.short	(.L_198 - .L_197)
.L_197:
        /*0034*/ 	.word	0x00000080
        /*0038*/ 	.word	0x00000001
        /*003c*/ 	.word	0x00000001


	//----- nvinfo : EIATTR_CBANK_PARAM_SIZE
	.align		4
.L_198:
        /*0040*/ 	.byte	0x03, 0x19
        /*0042*/ 	.short	0x0428


	//----- nvinfo : EIATTR_PARAM_CBANK
	.align		4
        /*0044*/ 	.byte	0x04, 0x0a
        /*0046*/ 	.short	(.L_200 - .L_199)
	.align		4
.L_199:
        /*0048*/ 	.word	index@(.nv.constant0._ZN7cutlass13device_kernelIN5flash19enable_sm80_to_sm89INS1_16FlashAttnFwdSm80INS1_25CollectiveMainloopFwdSm80ILi4ELi1ELb0EN4cute5tupleIJNS5_1CILi128EEENS7_ILi112EEENS7_ILi64EEEEEELi64ENS_10bfloat16_tEfNS_4arch4Sm80ELb1ELb0ELb1ELb0ELb1ELb0ELb1ELb0EEENS1_21CollectiveEpilogueFwdINS6_IJS8_SA_S9_EEENS6_IJNS7_ILi1EEESI_SI_EEESC_SE_Li128ELb0ELb1ELb0ELb0EEENS1_30DynamicPersistentTileSchedulerILi128ELi128ELb0ELb1ELb0EEEEEEEEEvNT_6ParamsE)
        /*004c*/ 	.short	0x0380
        /*004e*/ 	.short	0x0428


	//----- nvinfo : EIATTR_SW_WAR
	.align		4
.L_200:
        /*0050*/ 	.byte	0x04, 0x36
        /*0052*/ 	.short	(.L_202 - .L_201)
.L_201:
        /*0054*/ 	.word	0x00000008
.L_202:


//--------------------- .nv.info._ZN7cutlass13device_kernelIN5flash19enable_sm80_to_sm89INS1_16FlashAttnFwdSm80INS1_25CollectiveMainloopFwdSm80ILi4ELi1ELb0EN4cute5tupleIJNS5_1CILi128EEENS7_ILi112EEENS7_ILi64EEEEEELi64ENS_10bfloat16_tEfNS_4arch4Sm80ELb1ELb0ELb1ELb1ELb1ELb0ELb1ELb0EEENS1_21CollectiveEpilogueFwdINS6_IJS8_SA_S9_EEENS6_IJNS7_ILi1EEESI_SI_EEESC_SE_Li128ELb1ELb1ELb0ELb0EEENS1_19SingleTileSchedulerILb1ELb0ELb1ELi128EEEEEEEEEvNT_6ParamsE --------------------------
	.section	.nv.info._ZN7cutlass13device_kernelIN5flash19enable_sm80_to_sm89INS1_16FlashAttnFwdSm80INS1_25CollectiveMainloopFwdSm80ILi4ELi1ELb0EN4cute5tupleIJNS5_1CILi128EEENS7_ILi112EEENS7_ILi64EEEEEELi64ENS_10bfloat16_tEfNS_4arch4Sm80ELb1ELb0ELb1ELb1ELb1ELb0ELb1ELb0EEENS1_21CollectiveEpilogueFwdINS6_IJS8_SA_S9_EEENS6_IJNS7_ILi1EEESI_SI_EEESC_SE_Li128ELb1ELb1ELb0ELb0EEENS1_19SingleTileSchedulerILb1ELb0ELb1ELi128EEEEEEEEEvNT_6ParamsE,"",@"SHT_CUDA_INFO"
	.sectionflags	@""
	.align	4


	//----- nvinfo : EIATTR_CUDA_API_VERSION
	.align		4
        /*0000*/ 	.byte	0x04, 0x37
        /*0002*/ 	.short	(.L_204 - .L_203)
.L_203:
        /*0004*/ 	.word	0x00000082


	//----- nvinfo : EIATTR_KPARAM_INFO
	.align		4
.L_204:
        /*0008*/ 	.byte	0x04, 0x17
        /*000a*/ 	.short	(.L_206 - .L_205)
.L_205:
        /*000c*/ 	.word	0x00000000
        /*0010*/ 	.short	0x0000
        /*0012*/ 	.short	0x0000
        /*0014*/ 	.byte	0x00, 0xf0, 0x61, 0x10


	//----- nvinfo : EIATTR_SPARSE_MMA_MASK
	.align		4
.L_206:
        /*0018*/ 	.byte	0x03, 0x50
        /*001a*/ 	.short	0x0000


	//----- nvinfo : EIATTR_MAXREG_COUNT
	.align		4
        /*001c*/ 	.byte	0x03, 0x1b
        /*001e*/ 	.short	0x00ff


	//----- nvinfo : EIATTR_MERCURY_ISA_VERSION
	.align		4
        /*0020*/ 	.byte	0x03, 0x5f
        /*0022*/ 	.short	0x0101


	//----- nvinfo : EIATTR_VRC_CTA_INIT_COUNT
	.align		4
        /*0024*/ 	.byte	0x02, 0x4a
	.zero		1
	.zero		1


	//----- nvinfo : EIATTR_EXIT_INSTR_OFFSETS
	.align		4
        /*0028*/ 	.byte	0x04, 0x1c
        /*002a*/ 	.short	(.L_208 - .L_207)


	//   ....[0]....
.L_207:
        /*002c*/ 	.word	0x00000010


	//----- nvinfo : EIATTR_MAX_THREADS
	.align		4
.L_208:
        /*0030*/ 	.byte	0x04, 0x05
        /*0032*/ 	.short	(.L_210 - .L_209)
.L_209:
        /*0034*/ 	.word	0x00000080
        /*0038*/ 	.word	0x00000001
        /*003c*/ 	.word	0x00000001


	//----- nvinfo : EIATTR_CBANK_PARAM_SIZE
	.align		4
.L_210:
        /*0040*/ 	.byte	0x03, 0x19
        /*0042*/ 	.short	0x0418


	//----- nvinfo : EIATTR_PARAM_CBANK
	.align		4
        /*0044*/ 	.byte	0x04, 0x0a
        /*0046*/ 	.short	(.L_212 - .L_211)
	.align		4
.L_211:
        /*0048*/ 	.word	index@(.nv.constant0._ZN7cutlass13device_kernelIN5flash19enable_sm80_to_sm89INS1_16FlashAttnFwdSm80INS1_25CollectiveMainloopFwdSm80ILi4ELi1ELb0EN4cute5tupleIJNS5_1CILi128EEENS7_ILi112EEENS7_ILi64EEEEEELi64ENS_10bfloat16_tEfNS_4arch4Sm80ELb1ELb0ELb1ELb1ELb1ELb0ELb1ELb0EEENS1_21CollectiveEpilogueFwdINS6_IJS8_SA_S9_EEENS6_IJNS7_ILi1EEESI_SI_EEESC_SE_Li128ELb1ELb1ELb0ELb0EEENS1_19SingleTileSchedulerILb1ELb0ELb1ELi128EEEEEEEEEvNT_6ParamsE)
        /*004c*/ 	.short	0x0380
        /*004e*/ 	.short	0x0418


	//----- nvinfo : EIATTR_SW_WAR
	.align		4
.L_212:
        /*0050*/ 	.byte	0x04, 0x36
        /*0052*/ 	.short	(.L_214 - .L_213)
.L_213:
        /*0054*/ 	.word	0x00000008
.L_214:


//--------------------- .nv.info._ZN7cutlass13device_kernelIN5flash19enable_sm80_to_sm89INS1_16FlashAttnFwdSm80INS1_25CollectiveMainloopFwdSm80ILi4ELi1ELb0EN4cute5tupleIJNS5_1CILi128EEENS7_ILi112EEENS7_ILi64EEEEEELi64ENS_10bfloat16_tEfNS_4arch4Sm80ELb1ELb0ELb1ELb1ELb1ELb1ELb1ELb0EEENS1_21CollectiveEpilogueFwdINS6_IJS8_SA_S9_EEENS6_IJNS7_ILi1EEESI_SI_EEESC_SE_Li128ELb1ELb1ELb0ELb0EEENS1_19SingleTileSchedulerILb1ELb0ELb1ELi128EEEEEEEEEvNT_6ParamsE --------------------------
	.section	.nv.info._ZN7cutlass13device_kernelIN5flash19enable_sm80_to_sm89INS1_16FlashAttnFwdSm80INS1_25CollectiveMainloopFwdSm80ILi4ELi1ELb0EN4cute5tupleIJNS5_1CILi128EEENS7_ILi112EEENS7_ILi64EEEEEELi64ENS_10bfloat16_tEfNS_4arch4Sm80ELb1ELb0ELb1ELb1ELb1ELb1ELb1ELb0EEENS1_21CollectiveEpilogueFwdINS6_IJS8_SA_S9_EEENS6_IJNS7_ILi1EEESI_SI_EEESC_SE_Li128ELb1ELb1ELb0ELb0EEENS1_19SingleTileSchedulerILb1ELb0ELb1ELi128EEEEEEEEEvNT_6ParamsE,"",@"SHT_CUDA_INFO"
	.sectionflags	@""
	.align	4


	//----- nvinfo : EIATTR_CUDA_API_VERSION
	.align		4
        /*0000*/ 	.byte	0x04, 0x37
        /*0002*/ 	.short	(.L_216 - .L_215)
.L_215:
        /*0004*/ 	.word	0x00000082


	//----- nvinfo : EIATTR_KPARAM_INFO
	.align		4
.L_216:
        /*0008*/ 	.byte	0x04, 0x17
        /*000a*/ 	.short	(.L_218 - .L_217)
.L_217:
        /*000c*/ 	.word	0x00000000
        /*0010*/ 	.short	0x0000
        /*0012*/ 	.short	0x0000
        /*0014*/ 	.byte	0x00, 0xf0, 0x61, 0x10


	//----- nvinfo : EIATTR_SPARSE_MMA_MASK
	.align		4
.L_218:
        /*0018*/ 	.byte	0x03, 0x50
        /*001a*/ 	.short	0x0000


	//----- nvinfo : EIATTR_MAXREG_COUNT
	.align		4
        /*001c*/ 	.byte	0x03, 0x1b
        /*001e*/ 	.short	0x00ff


	//----- nvinfo : EIATTR_MERCURY_ISA_VERSION
	.align		4
        /*0020*/ 	.byte	0x03, 0x5f
        /*0022*/ 	.short	0x0101


	//----- nvinfo : EIATTR_VRC_CTA_INIT_COUNT
	.align		4
        /*0024*/ 	.byte	0x02, 0x4a
	.zero		1
	.zero		1


	//----- nvinfo : EIATTR_EXIT_INSTR_OFFSETS
	.align		4
        /*0028*/ 	.byte	0x04, 0x1c
        /*002a*/ 	.short	(.L_220 - .L_219)


	//   ....[0]....
.L_219:
        /*002c*/ 	.word	0x00000010


	//----- nvinfo : EIATTR_MAX_THREADS
	.align		4
.L_220:
        /*0030*/ 	.byte	0x04, 0x05
        /*0032*/ 	.short	(.L_222 - .L_221)
.L_221:
        /*0034*/ 	.word	0x00000080
        /*0038*/ 	.word	0x00000001
        /*003c*/ 	.word	0x00000001


	//----- nvinfo : EIATTR_CBANK_PARAM_SIZE
	.align		4
.L_222:
        /*0040*/ 	.byte	0x03, 0x19
        /*0042*/ 	.short	0x0418


	//----- nvinfo : EIATTR_PARAM_CBANK
	.align		4
        /*0044*/ 	.byte	0x04, 0x0a
        /*0046*/ 	.short	(.L_224 - .L_223)
	.align		4
.L_223:
        /*0048*/ 	.word	index@(.nv.constant0._ZN7cutlass13device_kernelIN5flash19enable_sm80_to_sm89INS1_16FlashAttnFwdSm80INS1_25CollectiveMainloopFwdSm80ILi4ELi1ELb0EN4cute5tupleIJNS5_1CILi128EEENS7_ILi112EEENS7_ILi64EEEEEELi64ENS_10bfloat16_tEfNS_4arch4Sm80ELb1ELb0ELb1ELb1ELb1ELb1ELb1ELb0EEENS1_21CollectiveEpilogueFwdINS6_IJS8_SA_S9_EEENS6_IJNS7_ILi1EEESI_SI_EEESC_SE_Li128ELb1ELb1ELb0ELb0EEENS1_19SingleTileSchedulerILb1ELb0ELb1ELi128EEEEEEEEEvNT_6ParamsE)
        /*004c*/ 	.short	0x0380
        /*004e*/ 	.short	0x0418


	//----- nvinfo : EIATTR_SW_WAR
	.align		4
.L_224:
        /*0050*/ 	.byte	0x04, 0x36
        /*0052*/ 	.short	(.L_226 - .L_225)
.L_225:
        /*0054*/ 	.word	0x00000008
.L_226:


//--------------------- .nv.info._ZN7cutlass13device_kernelIN5flash19enable_sm80_to_sm89INS1_16FlashAttnFwdSm80INS1_25CollectiveMainloopFwdSm80ILi4ELi1ELb0EN4cute5tupleIJNS5_1CILi128EEENS7_ILi112EEENS7_ILi64EEEEEELi64ENS_10bfloat16_tEfNS_4arch4Sm80ELb0ELb0ELb0ELb0ELb1ELb0ELb1ELb0EEENS1_21CollectiveEpilogueFwdINS6_IJS8_SA_S9_EEENS6_IJNS7_ILi1EEESI_SI_EEESC_SE_Li128ELb0ELb1ELb0ELb0EEENS1_19SingleTileSchedulerILb0ELb0ELb1ELi128EEEEEEEEEvNT_6ParamsE --------------------------
	.section	.nv.info._ZN7cutlass13device_kernelIN5flash19enable_sm80_to_sm89INS1_16FlashAttnFwdSm80INS1_25CollectiveMainloopFwdSm80ILi4ELi1ELb0EN4cute5tupleIJNS5_1CILi128EEENS7_ILi112EEENS7_ILi64EEEEEELi64ENS_10bfloat16_tEfNS_4arch4Sm80ELb0ELb0ELb0ELb0ELb1ELb0ELb1ELb0EEENS1_21CollectiveEpilogueFwdINS6_IJS8_SA_S9_EEENS6_IJNS7_ILi1EEESI_SI_EEESC_SE_Li128ELb0ELb1ELb0ELb0EEENS1_19SingleTileSchedulerILb0ELb0ELb1ELi128EEEEEEEEEvNT_6ParamsE,"",@"SHT_CUDA_INFO"
	.sectionflags	@""
	.align	4


	//----- nvinfo : EIATTR_CUDA_API_VERSION
	.align		4
        /*0000*/ 	.byte	0x04, 0x37
        /*0002*/ 	.short	(.L_228 - .L_227)
.L_227:
        /*0004*/ 	.word	0x00000082


	//----- nvinfo : EIATTR_KPARAM_INFO
	.align		4
.L_228:
        /*0008*/ 	.byte	0x04, 0x17
        /*000a*/ 	.short	(.L_230 - .L_229)
.L_229:
        /*000c*/ 	.word	0x00000000
        /*0010*/ 	.short	0x0000
        /*0012*/ 	.short	0x0000
        /*0014*/ 	.byte	0x00, 0xf0, 0x61, 0x10


	//----- nvinfo : EIATTR_SPARSE_MMA_MASK
	.align		4
.L_230:
        /*0018*/ 	.byte	0x03, 0x50
        /*001a*/ 	.short	0x0000


	//----- nvinfo : EIATTR_MAXREG_COUNT
	.align		4
        /*001c*/ 	.byte	0x03, 0x1b
        /*001e*/ 	.short	0x00ff


	//----- nvinfo : EIATTR_MERCURY_ISA_VERSION
	.align		4
        /*0020*/ 	.byte	0x03, 0x5f
        /*0022*/ 	.short	0x0101


	//----- nvinfo : EIATTR_VRC_CTA_INIT_COUNT
	.align		4
        /*0024*/ 	.byte	0x02, 0x4a
	.zero		1
	.zero		1


	//----- nvinfo : EIATTR_EXIT_INSTR_OFFSETS
	.align		4
        /*0028*/ 	.byte	0x04, 0x1c
        /*002a*/ 	.short	(.L_232 - .L_231)


	//   ....[0]....
.L_231:
        /*002c*/ 	.word	0x00000010


	//----- nvinfo : EIATTR_MAX_THREADS
	.align		4
.L_232:
        /*0030*/ 	.byte	0x04, 0x05
        /*0032*/ 	.short	(.L_234 - .L_233)
.L_233:
        /*0034*/ 	.word	0x00000080
        /*0038*/ 	.word	0x00000001
        /*003c*/ 	.word	0x00000001


	//----- nvinfo : EIATTR_CBANK_PARAM_SIZE
	.align		4
.L_234:
        /*0040*/ 	.byte	0x03, 0x19
        /*0042*/ 	.short	0x0418


	//----- nvinfo : EIATTR_PARAM_CBANK
	.align		4
        /*0044*/ 	.byte	0x04, 0x0a
        /*0046*/ 	.short	(.L_236 - .L_235)
	.align		4
.L_235:
        /*0048*/ 	.word	index@(.nv.constant0._ZN7cutlass13device_kernelIN5flash19enable_sm80_to_sm89INS1_16FlashAttnFwdSm80INS1_25CollectiveMainloopFwdSm80ILi4ELi1ELb0EN4cute5tupleIJNS5_1CILi128EEENS7_ILi112EEENS7_ILi64EEEEEELi64ENS_10bfloat16_tEfNS_4arch4Sm80ELb0ELb0ELb0ELb0ELb1ELb0ELb1ELb0EEENS1_21CollectiveEpilogueFwdINS6_IJS8_SA_S9_EEENS6_IJNS7_ILi1EEESI_SI_EEESC_SE_Li128ELb0ELb1ELb0ELb0EEENS1_19SingleTileSchedulerILb0ELb0ELb1ELi128EEEEEEEEEvNT_6ParamsE)
        /*004c*/ 	.short	0x0380
        /*004e*/ 	.short	0x0418


	//----- nvinfo : EIATTR_SW_WAR
	.align		4
.L_236:
        /*0050*/ 	.byte	0x04, 0x36
        /*0052*/ 	.short	(.L_238 - .L_237)
.L_237:
        /*0054*/ 	.word	0x00000008
.L_238:


//--------------------- .nv.info._ZN7cutlass13device_kernelIN5flash19enable_sm80_to_sm89INS1_16FlashAttnFwdSm80INS1_25CollectiveMainloopFwdSm80ILi4ELi1ELb0EN4cute5tupleIJNS5_1CILi128EEENS7_ILi112EEENS7_ILi64EEEEEELi64ENS_10bfloat16_tEfNS_4arch4Sm80ELb0ELb0ELb0ELb1ELb1ELb0ELb1ELb0EEENS1_21CollectiveEpilogueFwdINS6_IJS8_SA_S9_EEENS6_IJNS7_ILi1EEESI_SI_EEESC_SE_Li128ELb1ELb1ELb0ELb0EEENS1_19SingleTileSchedulerILb1ELb0ELb1ELi128EEEEEEEEEvNT_6ParamsE --------------------------
	.section	.nv.info._ZN7cutlass13device_kernelIN5flash19enable_sm80_to_sm89INS1_16FlashAttnFwdSm80INS1_25CollectiveMainloopFwdSm80ILi4ELi1ELb0EN4cute5tupleIJNS5_1CILi128EEENS7_ILi112EEENS7_ILi64EEEEEELi64ENS_10bfloat16_tEfNS_4arch4Sm80ELb0ELb0ELb0ELb1ELb1ELb0ELb1ELb0EEENS1_21CollectiveEpilogueFwdINS6_IJS8_SA_S9_EEENS6_IJNS7_ILi1EEESI_SI_EEESC_SE_Li128ELb1ELb1ELb0ELb0EEENS1_19SingleTileSchedulerILb1ELb0ELb1ELi128EEEEEEEEEvNT_6ParamsE,"",@"SHT_CUDA_INFO"
	.sectionflags	@""
	.align	4


	//----- nvinfo : EIATTR_CUDA_API_VERSION
	.align		4
        /*0000*/ 	.byte	0x04, 0x37
        /*0002*/ 	.short	(.L_240 - .L_239)
.L_239:
        /*0004*/ 	.word	0x00000082


	//----- nvinfo : EIATTR_KPARAM_INFO
	.align		4
.L_240:
        /*0008*/ 	.byte	0x04, 0x17
        /*000a*/ 	.short	(.L_242 - .L_241)
.L_241:
        /*000c*/ 	.word	0x00000000
        /*0010*/ 	.short	0x0000
        /*0012*/ 	.short	0x0000
        /*0014*/ 	.byte	0x00, 0xf0, 0x61, 0x10


	//----- nvinfo : EIATTR_SPARSE_MMA_MASK
	.align		4
.L_242:
        /*0018*/ 	.byte	0x03, 0x50
        /*001a*/ 	.short	0x0000


	//----- nvinfo : EIATTR_MAXREG_COUNT
	.align		4
        /*001c*/ 	.byte	0x03, 0x1b
        /*001e*/ 	.short	0x00ff


	//----- nvinfo : EIATTR_MERCURY_ISA_VERSION
	.align		4
        /*0020*/ 	.byte	0x03, 0x5f
        /*0022*/ 	.short	0x0101


	//----- nvinfo : EIATTR_VRC_CTA_INIT_COUNT
	.align		4
        /*0024*/ 	.byte	0x02, 0x4a
	.zero		1
	.zero		1


	//----- nvinfo : EIATTR_EXIT_INSTR_OFFSETS
	.align		4
        /*0028*/ 	.byte	0x04, 0x1c
        /*002a*/ 	.short	(.L_244 - .L_243)


	//   ....[0]....
.L_243:
        /*002c*/ 	.word	0x00000010


	//----- nvinfo : EIATTR_MAX_THREADS
	.align		4
.L_244:
        /*0030*/ 	.byte	0x04, 0x05
        /*0032*/ 	.short	(.L_246 - .L_245)
.L_245:
        /*0034*/ 	.word	0x00000080
        /*0038*/ 	.word	0x00000001
        /*003c*/ 	.word	0x00000001


	//----- nvinfo : EIATTR_CBANK_PARAM_SIZE
	.align		4
.L_246:
        /*0040*/ 	.byte	0x03, 0x19
        /*0042*/ 	.short	0x0418


	//----- nvinfo : EIATTR_PARAM_CBANK
	.align		4
        /*0044*/ 	.byte	0x04, 0x0a
        /*0046*/ 	.short	(.L_248 - .L_247)
	.align		4
.L_247:
        /*0048*/ 	.word	index@(.nv.constant0._ZN7cutlass13device_kernelIN5flash19enable_sm80_to_sm89INS1_16FlashAttnFwdSm80INS1_25CollectiveMainloopFwdSm80ILi4ELi1ELb0EN4cute5tupleIJNS5_1CILi128EEENS7_ILi112EEENS7_ILi64EEEEEELi64ENS_10bfloat16_tEfNS_4arch4Sm80ELb0ELb0ELb0ELb1ELb1ELb0ELb1ELb0EEENS1_21CollectiveEpilogueFwdINS6_IJS8_SA_S9_EEENS6_IJNS7_ILi1EEESI_SI_EEESC_SE_Li128ELb1ELb1ELb0ELb0EEENS1_19SingleTileSchedulerILb1ELb0ELb1ELi128EEEEEEEEEvNT_6ParamsE)
        /*004c*/ 	.short	0x0380
        /*004e*/ 	.short	0x0418


	//----- nvinfo : EIATTR_SW_WAR
	.align		4
.L_248:
        /*0050*/ 	.byte	0x04, 0x36
        /*0052*/ 	.short	(.L_250 - .L_249)
.L_249:
        /*0054*/ 	.word	0x00000008
.L_250:


//--------------------- .nv.info._ZN7cutlass13device_kernelIN5flash19enable_sm80_to_sm89INS1_16FlashAttnFwdSm80INS1_25CollectiveMainloopFwdSm80ILi4ELi1ELb0EN4cute5tupleIJNS5_1CILi128EEENS7_ILi112EEENS7_ILi64EEEEEELi64ENS_10bfloat16_tEfNS_4arch4Sm80ELb0ELb0ELb0ELb1ELb1ELb1ELb1ELb0EEENS1_21CollectiveEpilogueFwdINS6_IJS8_SA_S9_EEENS6_IJNS7_ILi1EEESI_SI_EEESC_SE_Li128ELb1ELb1ELb0ELb0EEENS1_19SingleTileSchedulerILb1ELb0ELb1ELi128EEEEEEEEEvNT_6ParamsE --------------------------
	.section	.nv.info._ZN7cutlass13device_kernelIN5flash19enable_sm80_to_sm89INS1_16FlashAttnFwdSm80INS1_25CollectiveMainloopFwdSm80ILi4ELi1ELb0EN4cute5tupleIJNS5_1CILi128EEENS7_ILi112EEENS7_ILi64EEEEEELi64ENS_10bfloat16_tEfNS_4arch4Sm80ELb0ELb0ELb0ELb1ELb1ELb1ELb1ELb0EEENS1_21CollectiveEpilogueFwdINS6_IJS8_SA_S9_EEENS6_IJNS7_ILi1EEESI_SI_EEESC_SE_Li128ELb1ELb1ELb0ELb0EEENS1_19SingleTileSchedulerILb1ELb0ELb1ELi128EEEEEEEEEvNT_6ParamsE,"",@"SHT_CUDA_INFO"
	.sectionflags	@""
	.align	4


	//----- nvinfo : EIATTR_CUDA_API_VERSION
	.align		4
        /*0000*/ 	.byte	0x04, 0x37
        /*0002*/ 	.short	(.L_252 - .L_251)
.L_251:
        /*0004*/ 	.word	0x00000082


	//----- nvinfo : EIATTR_KPARAM_INFO
	.align		4
.L_252:
        /*0008*/ 	.byte	0x04, 0x17
        /*000a*/ 	.short	(.L_254 - .L_253)
.L_253:
        /*000c*/ 	.word	0x00000000
        /*0010*/ 	.short	0x0000
        /*0012*/ 	.short	0x0000
        /*0014*/ 	.byte	0x00, 0xf0, 0x61, 0x10


	//----- nvinfo : EIATTR_SPARSE_MMA_MASK
	.align		4
.L_254:
        /*0018*/ 	.byte	0x03, 0x50
        /*001a*/ 	.short	0x0000


	//----- nvinfo : EIATTR_MAXREG_COUNT
	.align		4
        /*001c*/ 	.byte	0x03, 0x1b
        /*001e*/ 	.short	0x00ff


	//----- nvinfo : EIATTR_MERCURY_ISA_VERSION
	.align		4
        /*0020*/ 	.byte	0x03, 0x5f
        /*0022*/ 	.short	0x0101


	//----- nvinfo : EIATTR_VRC_CTA_INIT_COUNT
	.align		4
        /*0024*/ 	.byte	0x02, 0x4a
	.zero		1
	.zero		1


	//----- nvinfo : EIATTR_EXIT_INSTR_OFFSETS
	.align		4
        /*0028*/ 	.byte	0x04, 0x1c
        /*002a*/ 	.short	(.L_256 - .L_255)


	//   ....[0]....
.L_255:
        /*002c*/ 	.word	0x00000010


	//----- nvinfo : EIATTR_MAX_THREADS
	.align		4
.L_256:
        /*0030*/ 	.byte	0x04, 0x05
        /*0032*/ 	.short	(.L_258 - .L_257)
.L_257:
        /*0034*/ 	.word	0x00000080
        /*0038*/ 	.word	0x00000001
        /*003c*/ 	.word	0x00000001


	//----- nvinfo : EIATTR_CBANK_PARAM_SIZE
	.align		4
.L_258:
        /*0040*/ 	.byte	0x03, 0x19
        /*0042*/ 	.short	0x0418


	//----- nvinfo : EIATTR_PARAM_CBANK
	.align		4
        /*0044*/ 	.byte	0x04, 0x0a
        /*0046*/ 	.short	(.L_260 - .L_259)
	.align		4
.L_259:
        /*0048*/ 	.word	index@(.nv.constant0._ZN7cutlass13device_kernelIN5flash19enable_sm80_to_sm89INS1_16FlashAttnFwdSm80INS1_25CollectiveMainloopFwdSm80ILi4ELi1ELb0EN4cute5tupleIJNS5_1CILi128EEENS7_ILi112EEENS7_ILi64EEEEEELi64ENS_10bfloat16_tEfNS_4arch4Sm80ELb0ELb0ELb0ELb1ELb1ELb1ELb1ELb0EEENS1_21CollectiveEpilogueFwdINS6_IJS8_SA_S9_EEENS6_IJNS7_ILi1EEESI_SI_EEESC_SE_Li128ELb1ELb1ELb0ELb0EEENS1_19SingleTileSchedulerILb1ELb0ELb1ELi128EEEEEEEEEvNT_6ParamsE)
        /*004c*/ 	.short	0x0380
        /*004e*/ 	.short	0x0418


	//----- nvinfo : EIATTR_SW_WAR
	.align		4
.L_260:
        /*0050*/ 	.byte	0x04, 0x36
        /*0052*/ 	.short	(.L_262 - .L_261)
.L_261:
        /*0054*/ 	.word	0x00000008
.L_262:


//--------------------- .nv.info._ZN7cutlass13device_kernelIN5flash19enable_sm80_to_sm89INS1_16FlashAttnFwdSm80INS1_25CollectiveMainloopFwdSm80ILi4ELi1ELb0EN4cute5tupleIJNS5_1CILi128EEENS7_ILi96EEENS7_ILi64EEEEEELi64ENS_10bfloat16_tEfNS_4arch4Sm80ELb0ELb1ELb0ELb0ELb1ELb0ELb1ELb0EEENS1_21CollectiveEpilogueFwdINS6_IJS8_SA_S9_EEENS6_IJNS7_ILi1EEESI_SI_EEESC_SE_Li128ELb0ELb1ELb0ELb0EEENS1_19SingleTileSchedulerILb0ELb0ELb1ELi128EEEEEEEEEvNT_6ParamsE --------------------------
	.section	.nv.info._ZN7cutlass13device_kernelIN5flash19enable_sm80_to_sm89INS1_16FlashAttnFwdSm80INS1_25CollectiveMainloopFwdSm80ILi4ELi1ELb0EN4cute5tupleIJNS5_1CILi128EEENS7_ILi96EEENS7_ILi64EEEEEELi64ENS_10bfloat16_tEfNS_4arch4Sm80ELb0ELb1ELb0ELb0ELb1ELb0ELb1ELb0EEENS1_21CollectiveEpilogueFwdINS6_IJS8_SA_S9_EEENS6_IJNS7_ILi1EEESI_SI_EEESC_SE_Li128ELb0ELb1ELb0ELb0EEENS1_19SingleTileSchedulerILb0ELb0ELb1ELi128EEEEEEEEEvNT_6ParamsE,"",@"SHT_CUDA_INFO"
	.sectionflags	@""
	.align	4


	//----- nvinfo : EIATTR_CUDA_API_VERSION
	.align		4
        /*0000*/ 	.byte	0x04, 0x37
        /*0002*/ 	.short	(.L_264 - .L_263)
.L_263:
        /*0004*/ 	.word	0x00000082


	//----- nvinfo : EIATTR_KPARAM_INFO
	.align		4
.L_264:
        /*0008*/ 	.byte	0x04, 0x17
        /*000a*/ 	.short	(.L_266 - .L_265)
.L_265:
        /*000c*/ 	.word	0x00000000
        /*0010*/ 	.short	0x0000
        /*0012*/ 	.short	0x0000
        /*0014*/ 	.byte	0x00, 0xf0, 0x61, 0x10


	//----- nvinfo : EIATTR_SPARSE_MMA_MASK
	.align		4
.L_266:
        /*0018*/ 	.byte	0x03, 0x50
        /*001a*/ 	.short	0x0000


	//----- nvinfo : EIATTR_MAXREG_COUNT
	.align		4
        /*001c*/ 	.byte	0x03, 0x1b
        /*001e*/ 	.short	0x00ff


	//----- nvinfo : EIATTR_MERCURY_ISA_VERSION
	.align		4
        /*0020*/ 	.byte	0x03, 0x5f
        /*0022*/ 	.short	0x0101


	//----- nvinfo : EIATTR_VRC_CTA_INIT_COUNT
	.align		4
        /*0024*/ 	.byte	0x02, 0x4a
	.zero		1
	.zero		1


	//----- nvinfo : EIATTR_EXIT_INSTR_OFFSETS
	.align		4
        /*0028*/ 	.byte	0x04, 0x1c
        /*002a*/ 	.short	(.L_268 - .L_267)


	//   ....[0]....
.L_267:
        /*002c*/ 	.word	0x00000010


	//----- nvinfo : EIATTR_MAX_THREADS
	.align		4
.L_268:
        /*0030*/ 	.byte	0x04, 0x05
        /*0032*/ 	.short	(.L_270 - .L_269)
.L_269:
        /*0034*/ 	.word	0x00000080
        /*0038*/ 	.word	0x00000001
        /*003c*/ 	.word	0x00000001


	//----- nvinfo : EIATTR_CBANK_PARAM_SIZE
	.align		4
.L_270:
        /*0040*/ 	.byte	0x03, 0x19
        /*0042*/ 	.short	0x0418


	//----- nvinfo : EIATTR_PARAM_CBANK
	.align		4
        /*0044*/ 	.byte	0x04, 0x0a
        /*0046*/ 	.short	(.L_272 - .L_271)
	.align		4
.L_271:
        /*0048*/ 	.word	index@(.nv.constant0._ZN7cutlass13device_kernelIN5flash19enable_sm80_to_sm89INS1_16FlashAttnFwdSm80INS1_25CollectiveMainloopFwdSm80ILi4ELi1ELb0EN4cute5tupleIJNS5_1CILi128EEENS7_ILi96EEENS7_ILi64EEEEEELi64ENS_10bfloat16_tEfNS_4arch4Sm80ELb0ELb1ELb0ELb0ELb1ELb0ELb1ELb0EEENS1_21CollectiveEpilogueFwdINS6_IJS8_SA_S9_EEENS6_IJNS7_ILi1EEESI_SI_EEESC_SE_Li128ELb0ELb1ELb0ELb0EEENS1_19SingleTileSchedulerILb0ELb0ELb1ELi128EEEEEEEEEvNT_6ParamsE)
        /*004c*/ 	.short	0x0380
        /*004e*/ 	.short	0x0418


	//----- nvinfo : EIATTR_SW_WAR
	.align		4
.L_272:
        /*0050*/ 	.byte	0x04, 0x36
        /*0052*/ 	.short	(.L_274 - .L_273)
.L_273:
        /*0054*/ 	.word	0x00000008
.L_274:


//--------------------- .nv.info._ZN7cutlass13device_kernelIN5flash19enable_sm80_to_sm89INS1_16FlashAttnFwdSm80INS1_25CollectiveMainloopFwdSm80ILi4ELi1ELb0EN4cute5tupleIJNS5_1CILi128EEENS7_ILi96EEENS7_ILi64EEEEEELi64ENS_10bfloat16_tEfNS_4arch4Sm80ELb0ELb1ELb0ELb1ELb1ELb0ELb1ELb0EEENS1_21CollectiveEpilogueFwdINS6_IJS8_SA_S9_EEENS6_IJNS7_ILi1EEESI_SI_EEESC_SE_Li128ELb1ELb1ELb0ELb0EEENS1_19SingleTileSchedulerILb1ELb0ELb1ELi128EEEEEEEEEvNT_6ParamsE --------------------------
	.section	.nv.info._ZN7cutlass13device_kernelIN5flash19enable_sm80_to_sm89INS1_16FlashAttnFwdSm80INS1_25CollectiveMainloopFwdSm80ILi4ELi1ELb0EN4cute5tupleIJNS5_1CILi128EEENS7_ILi96EEENS7_ILi64EEEEEELi64ENS_10bfloat16_tEfNS_4arch4Sm80ELb0ELb1ELb0ELb1ELb1ELb0ELb1ELb0EEENS1_21CollectiveEpilogueFwdINS6_IJS8_SA_S9_EEENS6_IJNS7_ILi1EEESI_SI_EEESC_SE_Li128ELb1ELb1ELb0ELb0EEENS1_19SingleTileSchedulerILb1ELb0ELb1ELi128EEEEEEEEEvNT_6ParamsE,"",@"SHT_CUDA_INFO"
	.sectionflags	@""
	.align	4


	//----- nvinfo : EIATTR_CUDA_API_VERSION
	.align		4
        /*0000*/ 	.byte	0x04, 0x37
        /*0002*/ 	.short	(.L_276 - .L_275)
.L_275:
        /*0004*/ 	.word	0x00000082


	//----- nvinfo : EIATTR_KPARAM_INFO
	.align		4
.L_276:
        /*0008*/ 	.byte	0x04, 0x17
        /*000a*/ 	.short	(.L_278 - .L_277)
.L_277:
        /*000c*/ 	.word	0x00000000
        /*0010*/ 	.short	0x0000
        /*0012*/ 	.short	0x0000
        /*0014*/ 	.byte	0x00, 0xf0, 0x61, 0x10


	//----- nvinfo : EIATTR_SPARSE_MMA_MASK
	.align		4
.L_278:
        /*0018*/ 	.byte	0x03, 0x50
        /*001a*/ 	.short	0x0000


	//----- nvinfo : EIATTR_MAXREG_COUNT
	.align		4
        /*001c*/ 	.byte	0x03, 0x1b
        /*001e*/ 	.short	0x00ff


	//----- nvinfo : EIATTR_MERCURY_ISA_VERSION
	.align		4
        /*0020*/ 	.byte	0x03, 0x5f
        /*0022*/ 	.short	0x0101


	//----- nvinfo : EIATTR_VRC_CTA_INIT_COUNT
	.align		4
        /*0024*/ 	.byte	0x02, 0x4a
	.zero		1
	.zero		1


	//----- nvinfo : EIATTR_EXIT_INSTR_OFFSETS
	.align		4
        /*0028*/ 	.byte	0x04, 0x1c
        /*002a*/ 	.short	(.L_280 - .L_279)


	//   ....[0]....
.L_279:
        /*002c*/ 	.word	0x00000010


	//----- nvinfo : EIATTR_MAX_THREADS
	.align		4
.L_280:
        /*0030*/ 	.byte	0x04, 0x05
        /*0032*/ 	.short	(.L_282 - .L_281)
.L_281:
        /*0034*/ 	.word	0x00000080
        /*0038*/ 	.word	0x00000001
        /*003c*/ 	.word	0x00000001


	//----- nvinfo : EIATTR_CBANK_PARAM_SIZE
	.align		4
.L_282:
        /*0040*/ 	.byte	0x03, 0x19
        /*0042*/ 	.short	0x0418


	//----- nvinfo : EIATTR_PARAM_CBANK
	.align		4
        /*0044*/ 	.byte	0x04, 0x0a
        /*0046*/ 	.short	(.L_284 - .L_283)
	.align		4
.L_283:
        /*0048*/ 	.word	index@(.nv.constant0._ZN7cutlass13device_kernelIN5flash19enable_sm80_to_sm89INS1_16FlashAttnFwdSm80INS1_25CollectiveMainloopFwdSm80ILi4ELi1ELb0EN4cute5tupleIJNS5_1CILi128EEENS7_ILi96EEENS7_ILi64EEEEEELi64ENS_10bfloat16_tEfNS_4arch4Sm80ELb0ELb1ELb0ELb1ELb1ELb0ELb1ELb0EEENS1_21CollectiveEpilogueFwdINS6_IJS8_SA_S9_EEENS6_IJNS7_ILi1EEESI_SI_EEESC_SE_Li128ELb1ELb1ELb0ELb0EEENS1_19SingleTileSchedulerILb1ELb0ELb1ELi128EEEEEEEEEvNT_6ParamsE)
        /*004c*/ 	.short	0x0380
        /*004e*/ 	.short	0x0418


	//----- nvinfo : EIATTR_SW_WAR
	.align		4
.L_284:
        /*0050*/ 	.byte	0x04, 0x36
        /*0052*/ 	.short	(.L_286 - .L_285)
.L_285:
        /*0054*/ 	.word	0x00000008
.L_286:


//--------------------- .nv.info._ZN7cutlass13device_kernelIN5flash19enable_sm80_to_sm89INS1_16FlashAttnFwdSm80INS1_25CollectiveMainloopFwdSm80ILi4ELi1ELb0EN4cute5tupleIJNS5_1CILi128EEENS7_ILi96EEENS7_ILi64EEEEEELi64ENS_10bfloat16_tEfNS_4arch4Sm80ELb0ELb1ELb0ELb1ELb1ELb1ELb1ELb0EEENS1_21CollectiveEpilogueFwdINS6_IJS8_SA_S9_EEENS6_IJNS7_ILi1EEESI_SI_EEESC_SE_Li128ELb1ELb1ELb0ELb0EEENS1_19SingleTileSchedulerILb1ELb0ELb1ELi128EEEEEEEEEvNT_6ParamsE --------------------------
	.section	.nv.info._ZN7cutlass13device_kernelIN5flash19enable_sm80_to_sm89INS1_16FlashAttnFwdSm80INS1_25CollectiveMainloopFwdSm80ILi4ELi1ELb0EN4cute5tupleIJNS5_1CILi128EEENS7_ILi96EEENS7_ILi64EEEEEELi64ENS_10bfloat16_tEfNS_4arch4Sm80ELb0ELb1ELb0ELb1ELb1ELb1ELb1ELb0EEENS1_21CollectiveEpilogueFwdINS6_IJS8_SA_S9_EEENS6_IJNS7_ILi1EEESI_SI_EEESC_SE_Li128ELb1ELb1ELb0ELb0EEENS1_19SingleTileSchedulerILb1ELb0ELb1ELi128EEEEEEEEEvNT_6ParamsE,"",@"SHT_CUDA_INFO"
	.sectionflags	@""
	.align	4


	//----- nvinfo : EIATTR_CUDA_API_VERSION
	.align		4
        /*0000*/ 	.byte	0x04, 0x37
        /*0002*/ 	.short	(.L_288 - .L_287)
.L_287:
        /*0004*/ 	.word	0x00000082


	//----- nvinfo : EIATTR_KPARAM_INFO
	.align		4
.L_288:
        /*0008*/ 	.byte	0x04, 0x17
        /*000a*/ 	.short	(.L_290 - .L_289)
.L_289:
        /*000c*/ 	.word	0x00000000
        /*0010*/ 	.short	0x0000
        /*0012*/ 	.short	0x0000
        /*0014*/ 	.byte	0x00, 0xf0, 0x61, 0x10


	//----- nvinfo : EIATTR_SPARSE_MMA_MASK
	.align		4
.L_290:
        /*0018*/ 	.byte	0x03, 0x50
        /*001a*/ 	.short	0x0000


	//----- nvinfo : EIATTR_MAXREG_COUNT
	.align		4
        /*001c*/ 	.byte	0x03, 0x1b
        /*001e*/ 	.short	0x00ff


	//----- nvinfo : EIATTR_MERCURY_ISA_VERSION
	.align		4
        /*0020*/ 	.byte	0x03, 0x5f
        /*0022*/ 	.short	0x0101


	//----- nvinfo : EIATTR_VRC_CTA_INIT_COUNT
	.align		4
        /*0024*/ 	.byte	0x02, 0x4a
	.zero		1
	.zero		1


	//----- nvinfo : EIATTR_EXIT_INSTR_OFFSETS
	.align		4
        /*0028*/ 	.byte	0x04, 0x1c
        /*002a*/ 	.short	(.L_292 - .L_291)


	//   ....[0]....
.L_291:
        /*002c*/ 	.word	0x00000010


	//----- nvinfo : EIATTR_MAX_THREADS
	.align		4
.L_292:
        /*0030*/ 	.byte	0x04, 0x05
        /*0032*/ 	.short	(.L_294 - .L_293)
.L_293:
        /*0034*/ 	.word	0x00000080
        /*0038*/ 	.word	0x00000001
        /*003c*/ 	.word	0x00000001


	//----- nvinfo : EIATTR_CBANK_PARAM_SIZE
	.align		4
.L_294:
        /*0040*/ 	.byte	0x03, 0x19
        /*0042*/ 	.short	0x0418


	//----- nvinfo : EIATTR_PARAM_CBANK
	.align		4
        /*0044*/ 	.byte	0x04, 0x0a
        /*0046*/ 	.short	(.L_296 - .L_295)
	.align		4
.L_295:
        /*0048*/ 	.word	index@(.nv.constant0._ZN7cutlass13device_kernelIN5flash19enable_sm80_to_sm89INS1_16FlashAttnFwdSm80INS1_25CollectiveMainloopFwdSm80ILi4ELi1ELb0EN4cute5tupleIJNS5_1CILi128EEENS7_ILi96EEENS7_ILi64EEEEEELi64ENS_10bfloat16_tEfNS_4arch4Sm80ELb0ELb1ELb0ELb1ELb1ELb1ELb1ELb0EEENS1_21CollectiveEpilogueFwdINS6_IJS8_SA_S9_EEENS6_IJNS7_ILi1EEESI_SI_EEESC_SE_Li128ELb1ELb1ELb0ELb0EEENS1_19SingleTileSchedulerILb1ELb0ELb1ELi128EEEEEEEEEvNT_6ParamsE)
        /*004c*/ 	.short	0x0380
        /*004e*/ 	.short	0x0418


	//----- nvinfo : EIATTR_SW_WAR
	.align		4
.L_296:
        /*0050*/ 	.byte	0x04, 0x36
        /*0052*/ 	.short	(.L_298 - .L_297)
.L_297:
        /*0054*/ 	.word	0x00000008
.L_298:


//--------------------- .nv.info._ZN7cutlass13device_kernelIN5flash19enable_sm80_to_sm89INS1_16FlashAttnFwdSm80INS1_25CollectiveMainloopFwdSm80ILi4ELi1ELb0EN4cute5tupleIJNS5_1CILi128EEENS7_ILi112EEENS7_ILi64EEEEEELi64ENS_10bfloat16_tEfNS_4arch4Sm80ELb1ELb0ELb0ELb0ELb1ELb0ELb1ELb0EEENS1_21CollectiveEpilogueFwdINS6_IJS8_SA_S9_EEENS6_IJNS7_ILi1EEESI_SI_EEESC_SE_Li128ELb0ELb1ELb0ELb0EEENS1_30DynamicPersistentTileSchedulerILi128ELi128ELb0ELb1ELb0EEEEEEEEEvNT_6ParamsE --------------------------
	.section	.nv.info._ZN7cutlass13device_kernelIN5flash19enable_sm80_to_sm89INS1_16FlashAttnFwdSm80INS1_25CollectiveMainloopFwdSm80ILi4ELi1ELb0EN4cute5tupleIJNS5_1CILi128EEENS7_ILi112EEENS7_ILi64EEEEEELi64ENS_10bfloat16_tEfNS_4arch4Sm80ELb1ELb0ELb0ELb0ELb1ELb0ELb1ELb0EEENS1_21CollectiveEpilogueFwdINS6_IJS8_SA_S9_EEENS6_IJNS7_ILi1EEESI_SI_EEESC_SE_Li128ELb0ELb1ELb0ELb0EEENS1_30DynamicPersistentTileSchedulerILi128ELi128ELb0ELb1ELb0EEEEEEEEEvNT_6ParamsE,"",@"SHT_CUDA_INFO"
	.sectionflags	@""
	.align	4


	//----- nvinfo : EIATTR_CUDA_API_VERSION
	.align		4
        /*0000*/ 	.byte	0x04, 0x37
        /*0002*/ 	.short	(.L_300 - .L_299)
.L_299:
        /*0004*/ 	.word	0x00000082


	//----- nvinfo : EIATTR_KPARAM_INFO
	.align		4
.L_300:
        /*0008*/ 	.byte	0x04, 0x17
        /*000a*/ 	.short	(.L_302 - .L_301)
.L_301:
        /*000c*/ 	.word	0x00000000
        /*0010*/ 	.short	0x0000
        /*0012*/ 	.short	0x0000
        /*0014*/ 	.byte	0x00, 0xf0, 0xa1, 0x10


	//----- nvinfo : EIATTR_SPARSE_MMA_MASK
	.align		4
.L_302:
        /*0018*/ 	.byte	0x03, 0x50
        /*001a*/ 	.short	0x0000


	//----- nvinfo : EIATTR_MAXREG_COUNT
	.align		4
        /*001c*/ 	.byte	0x03, 0x1b
        /*001e*/ 	.short	0x00ff


	//----- nvinfo : EIATTR_MERCURY_ISA_VERSION
	.align		4
        /*0020*/ 	.byte	0x03, 0x5f
        /*0022*/ 	.short	0x0101


	//----- nvinfo : EIATTR_VRC_CTA_INIT_COUNT
	.align		4
        /*0024*/ 	.byte	0x02, 0x4a
	.zero		1
	.zero		1


	//----- nvinfo : EIATTR_EXIT_INSTR_OFFSETS
	.align		4
        /*0028*/ 	.byte	0x04, 0x1c
        /*002a*/ 	.short	(.L_304 - .L_303)


	//   ....[0]....
.L_303:
        /*002c*/ 	.word	0x00000010


	//----- nvinfo : EIATTR_MAX_THREADS
	.align		4
.L_304:
        /*0030*/ 	.byte	0x04, 0x05
        /*0032*/ 	.short	(.L_306 - .L_305)
.L_305:
        /*0034*/ 	.word	0x00000080
        /*0038*/ 	.word	0x00000001
        /*003c*/ 	.word	0x00000001


	//----- nvinfo : EIATTR_CBANK_PARAM_SIZE
	.align		4
.L_306:
        /*0040*/ 	.byte	0x03, 0x19
        /*0042*/ 	.short	0x0428


	//----- nvinfo : EIATTR_PARAM_CBANK
	.align		4
        /*0044*/ 	.byte	0x04, 0x0a
        /*0046*/ 	.short	(.L_308 - .L_307)
	.align		4
.L_307:
        /*0048*/ 	.word	index@(.nv.constant0._ZN7cutlass13device_kernelIN5flash19enable_sm80_to_sm89INS1_16FlashAttnFwdSm80INS1_25CollectiveMainloopFwdSm80ILi4ELi1ELb0EN4cute5tupleIJNS5_1CILi128EEENS7_ILi112EEENS7_ILi64EEEEEELi64ENS_10bfloat16_tEfNS_4arch4Sm80ELb1ELb0ELb0ELb0ELb1ELb0ELb1ELb0EEENS1_21CollectiveEpilogueFwdINS6_IJS8_SA_S9_EEENS6_IJNS7_ILi1EEESI_SI_EEESC_SE_Li128ELb0ELb1ELb0ELb0EEENS1_30DynamicPersistentTileSchedulerILi128ELi128ELb0ELb1ELb0EEEEEEEEEvNT_6ParamsE)
        /*004c*/ 	.short	0x0380
        /*004e*/ 	.short	0x0428


	//----- nvinfo : EIATTR_SW_WAR
	.align		4
.L_308:
        /*0050*/ 	.byte	0x04, 0x36
        /*0052*/ 	.short	(.L_310 - .L_309)
.L_309:
        /*0054*/ 	.word	0x00000008
.L_310:


//--------------------- .nv.info._ZN7cutlass13device_kernelIN5flash19enable_sm80_to_sm89INS1_16FlashAttnFwdSm80INS1_25CollectiveMainloopFwdSm80ILi4ELi1ELb0EN4cute5tupleIJNS5_1CILi128EEENS7_ILi112EEENS7_ILi64EEEEEELi64ENS_10bfloat16_tEfNS_4arch4Sm80ELb1ELb0ELb0ELb1ELb1ELb0ELb1ELb0EEENS1_21CollectiveEpilogueFwdINS6_IJS8_SA_S9_EEENS6_IJNS7_ILi1EEESI_SI_EEESC_SE_Li128ELb1ELb1ELb0ELb0EEENS1_19SingleTileSchedulerILb1ELb0ELb1ELi128EEEEEEEEEvNT_6ParamsE --------------------------
	.section	.nv.info._ZN7cutlass13device_kernelIN5flash19enable_sm80_to_sm89INS1_16FlashAttnFwdSm80INS1_25CollectiveMainloopFwdSm80ILi4ELi1ELb0EN4cute5tupleIJNS5_1CILi128EEENS7_ILi112EEENS7_ILi64EEEEEELi64ENS_10bfloat16_tEfNS_4arch4Sm80ELb1ELb0ELb0ELb1ELb1ELb0ELb1ELb0EEENS1_21CollectiveEpilogueFwdINS6_IJS8_SA_S9_EEENS6_IJNS7_ILi1EEESI_SI_EEESC_SE_Li128ELb1ELb1ELb0ELb0EEENS1_19SingleTileSchedulerILb1ELb0ELb1ELi128EEEEEEEEEvNT_6ParamsE,"",@"SHT_CUDA_INFO"
	.sectionflags	@""
	.align	4


	//----- nvinfo : EIATTR_CUDA_API_VERSION
	.align		4
        /*0000*/ 	.byte	0x04, 0x37
        /*0002*/ 	.short	(.L_312 - .L_311)
.L_311:
        /*0004*/ 	.word	0x00000082


	//----- nvinfo : EIATTR_KPARAM_INFO
	.align		4
.L_312:
        /*0008*/ 	.byte	0x04, 0x17
        /*000a*/ 	.short	(.L_314 - .L_313)
.L_313:
        /*000c*/ 	.word	0x00000000
        /*0010*/ 	.short	0x0000
        /*0012*/ 	.short	0x0000
        /*0014*/ 	.byte	0x00, 0xf0, 0x61, 0x10


	//----- nvinfo : EIATTR_SPARSE_MMA_MASK
	.align		4
.L_314:
        /*0018*/ 	.byte	0x03, 0x50
        /*001a*/ 	.short	0x0000


	//----- nvinfo : EIATTR_MAXREG_COUNT
	.align		4
        /*001c*/ 	.byte	0x03, 0x1b
        /*001e*/ 	.short	0x00ff


	//----- nvinfo : EIATTR_MERCURY_ISA_VERSION
	.align		4
        /*0020*/ 	.byte	0x03, 0x5f
        /*0022*/ 	.short	0x0101


	//----- nvinfo : EIATTR_VRC_CTA_INIT_COUNT
	.align		4
        /*0024*/ 	.byte	0x02, 0x4a
	.zero		1
	.zero		1


	//----- nvinfo : EIATTR_EXIT_INSTR_OFFSETS
	.align		4
        /*0028*/ 	.byte	0x04, 0x1c
        /*002a*/ 	.short	(.L_316 - .L_315)


	//   ....[0]....
.L_315:
        /*002c*/ 	.word	0x00000010


	//----- nvinfo : EIATTR_MAX_THREADS
	.align		4
.L_316:
        /*0030*/ 	.byte	0x04, 0x05
        /*0032*/ 	.short	(.L_318 - .L_317)
.L_317:
        /*0034*/ 	.word	0x00000080
        /*0038*/ 	.word	0x00000001
        /*003c*/ 	.word	0x00000001


	//----- nvinfo : EIATTR_CBANK_PARAM_SIZE
	.align		4
.L_318:
        /*0040*/ 	.byte	0x03, 0x19
        /*0042*/ 	.short	0x0418


	//----- nvinfo : EIATTR_PARAM_CBANK
	.align		4
        /*0044*/ 	.byte	0x04, 0x0a
        /*0046*/ 	.short	(.L_320 - .L_319)
	.align		4
.L_319:
        /*0048*/ 	.word	index@(.nv.constant0._ZN7cutlass13device_kernelIN5flash19enable_sm80_to_sm89INS1_16FlashAttnFwdSm80INS1_25CollectiveMainloopFwdSm80ILi4ELi1ELb0EN4cute5tupleIJNS5_1CILi128EEENS7_ILi112EEENS7_ILi64EEEEEELi64ENS_10bfloat16_tEfNS_4arch4Sm80ELb1ELb0ELb0ELb1ELb1ELb0ELb1ELb0EEENS1_21CollectiveEpilogueFwdINS6_IJS8_SA_S9_EEENS6_IJNS7_ILi1EEESI_SI_EEESC_SE_Li128ELb1ELb1ELb0ELb0EEENS1_19SingleTileSchedulerILb1ELb0ELb1ELi128EEEEEEEEEvNT_6ParamsE)
        /*004c*/ 	.short	0x0380
        /*004e*/ 	.short	0x0418


	//----- nvinfo : EIATTR_SW_WAR
	.align		4
.L_320:
        /*0050*/ 	.byte	0x04, 0x36
        /*0052*/ 	.short	(.L_322 - .L_321)
.L_321:
        /*0054*/ 	.word	0x00000008
.L_322:


//--------------------- .nv.info._ZN7cutlass13device_kernelIN5flash19enable_sm80_to_sm89INS1_16FlashAttnFwdSm80INS1_25CollectiveMainloopFwdSm80ILi4ELi1ELb0EN4cute5tupleIJNS5_1CILi128EEENS7_ILi112EEENS7_ILi64EEEEEELi64ENS_10bfloat16_tEfNS_4arch4Sm80ELb1ELb0ELb0ELb1ELb1ELb1ELb1ELb0EEENS1_21CollectiveEpilogueFwdINS6_IJS8_SA_S9_EEENS6_IJNS7_ILi1EEESI_SI_EEESC_SE_Li128ELb1ELb1ELb0ELb0EEENS1_19SingleTileSchedulerILb1ELb0ELb1ELi128EEEEEEEEEvNT_6ParamsE --------------------------
	.section	.nv.info._ZN7cutlass13device_kernelIN5flash19enable_sm80_to_sm89INS1_16FlashAttnFwdSm80INS1_25CollectiveMainloopFwdSm80ILi4ELi1ELb0EN4cute5tupleIJNS5_1CILi128EEENS7_ILi112EEENS7_ILi64EEEEEELi64ENS_10bfloat16_tEfNS_4arch4Sm80ELb1ELb0ELb0ELb1ELb1ELb1ELb1ELb0EEENS1_21CollectiveEpilogueFwdINS6_IJS8_SA_S9_EEENS6_IJNS7_ILi1EEESI_SI_EEESC_SE_Li128ELb1ELb1ELb0ELb0EEENS1_19SingleTileSchedulerILb1ELb0ELb1ELi128EEEEEEEEEvNT_6ParamsE,"",@"SHT_CUDA_INFO"
	.sectionflags	@""
	.align	4


	//----- nvinfo : EIATTR_CUDA_API_VERSION
	.align		4
        /*0000*/ 	.byte	0x04, 0x37
        /*0002*/ 	.short	(.L_324 - .L_323)
.L_323:
        /*0004*/ 	.word	0x00000082


	//----- nvinfo : EIATTR_KPARAM_INFO
	.align		4
.L_324:
        /*0008*/ 	.byte	0x04, 0x17
        /*000a*/ 	.short	(.L_326 - .L_325)
.L_325:
        /*000c*/ 	.word	0x00000000
        /*0010*/ 	.short	0x0000
        /*0012*/ 	.short	0x0000
        /*0014*/ 	.byte	0x00, 0xf0, 0x61, 0x10


	//----- nvinfo : EIATTR_SPARSE_MMA_MASK
	.align		4
.L_326:
        /*0018*/ 	.byte	0x03, 0x50
        /*001a*/ 	.short	0x0000


	//----- nvinfo : EIATTR_MAXREG_COUNT
	.align		4
        /*001c*/ 	.byte	0x03, 0x1b
        /*001e*/ 	.short	0x00ff


	//----- nvinfo : EIATTR_MERCURY_ISA_VERSION
	.align		4
        /*0020*/ 	.byte	0x03, 0x5f
        /*0022*/ 	.short	0x0101


	//----- nvinfo : EIATTR_VRC_CTA_INIT_COUNT
	.align		4
        /*0024*/ 	.byte	0x02, 0x4a
	.zero		1
	.zero		1


	//----- nvinfo : EIATTR_EXIT_INSTR_OFFSETS
	.align		4
        /*0028*/ 	.byte	0x04, 0x1c
        /*002a*/ 	.short	(.L_328 - .L_327)


	//   ....[0]....
.L_327:
        /*002c*/ 	.word	0x00000010


	//----- nvinfo : EIATTR_MAX_THREADS
	.align		4
.L_328:
        /*0030*/ 	.byte	0x04, 0x05
        /*0032*/ 	.short	(.L_330 - .L_329)
.L_329:
        /*0034*/ 	.word	0x00000080
        /*0038*/ 	.word	0x00000001
        /*003c*/ 	.word	0x00000001


	//----- nvinfo : EIATTR_CBANK_PARAM_SIZE
	.align		4
.L_330:
        /*0040*/ 	.byte	0x03, 0x19
        /*0042*/ 	.short	0x0418


	//----- nvinfo : EIATTR_PARAM_CBANK
	.align		4
        /*0044*/ 	.byte	0x04, 0x0a
        /*0046*/ 	.short	(.L_332 - .L_331)
	.align		4
.L_331:
        /*0048*/ 	.word	index@(.nv.constant0._ZN7cutlass13device_kernelIN5flash19enable_sm80_to_sm89INS1_16FlashAttnFwdSm80INS1_25CollectiveMainloopFwdSm80ILi4ELi1ELb0EN4cute5tupleIJNS5_1CILi128EEENS7_ILi112EEENS7_ILi64EEEEEELi64ENS_10bfloat16_tEfNS_4arch4Sm80ELb1ELb0ELb0ELb1ELb1ELb1ELb1ELb0EEENS1_21CollectiveEpilogueFwdINS6_IJS8_SA_S9_EEENS6_IJNS7_ILi1EEESI_SI_EEESC_SE_Li128ELb1ELb1ELb0ELb0EEENS1_19SingleTileSchedulerILb1ELb0ELb1ELi128EEEEEEEEEvNT_6ParamsE)
        /*004c*/ 	.short	0x0380
        /*004e*/ 	.short	0x0418


	//----- nvinfo : EIATTR_SW_WAR
	.align		4
.L_332:
        /*0050*/ 	.byte	0x04, 0x36
        /*0052*/ 	.short	(.L_334 - .L_333)
.L_333:
        /*0054*/ 	.word	0x00000008
.L_334:


//--------------------- .nv.callgraph             --------------------------
	.section	.nv.callgraph,"",@"SHT_CUDA_CALLGRAPH"
	.align	4
	.sectionentsize	8
	.align		4
        /*0000*/ 	.word	0x00000000
	.align		4
        /*0004*/ 	.word	0xffffffff
	.align		4
        /*0008*/ 	.word	0x00000000
	.align		4
        /*000c*/ 	.word	0xfffffffe
	.align		4
        /*0010*/ 	.word	0x00000000
	.align		4
        /*0014*/ 	.word	0xfffffffd
	.align		4
        /*0018*/ 	.word	0x00000000
	.align		4
        /*001c*/ 	.word	0xfffffffc


//--------------------- .nv.constant4             --------------------------
	.section	.nv.constant4,"a",@progbits
	.align	8
	.align		8
.nv.constant4:
        /*0000*/ 	.dword	_ZN82_INTERNAL_b44d191f_46_flash_fwd_hdim64_bf16_paged_softcapall_sm80_cu_21e1f8cb_32684cuda3std3__45__cpo5beginE
	.align		8
        /*0008*/ 	.dword	_ZN82_INTERNAL_b44d191f_46_flash_fwd_hdim64_bf16_paged_softcapall_sm80_cu_21e1f8cb_32684cuda3std3__45__cpo3endE
	.align		8
        /*0010*/ 	.dword	_ZN82_INTERNAL_b44d191f_46_flash_fwd_hdim64_bf16_paged_softcapall_sm80_cu_21e1f8cb_32684cuda3std3__45__cpo6cbeginE
	.align		8
        /*0018*/ 	.dword	_ZN82_INTERNAL_b44d191f_46_flash_fwd_hdim64_bf16_paged_softcapall_sm80_cu_21e1f8cb_32684cuda3std3__45__cpo4cendE
	.align		8
        /*0020*/ 	.dword	_ZN82_INTERNAL_b44d191f_46_flash_fwd_hdim64_bf16_paged_softcapall_sm80_cu_21e1f8cb_32684cuda3std3__484_GLOBAL__N__b44d191f_46_flash_fwd_hdim64_bf16_paged_softcapall_sm80_cu_21e1f8cb_32686ignoreE
	.align		8
        /*0028*/ 	.dword	_ZN82_INTERNAL_b44d191f_46_flash_fwd_hdim64_bf16_paged_softcapall_sm80_cu_21e1f8cb_32684cuda3std3__419piecewise_constructE
	.align		8
        /*0030*/ 	.dword	_ZN82_INTERNAL_b44d191f_46_flash_fwd_hdim64_bf16_paged_softcapall_sm80_cu_21e1f8cb_32684cuda3std3__48in_placeE
	.align		8
        /*0038*/ 	.dword	_ZN82_INTERNAL_b44d191f_46_flash_fwd_hdim64_bf16_paged_softcapall_sm80_cu_21e1f8cb_32684cuda3std6ranges3__45__cpo4swapE
	.align		8
        /*0040*/ 	.dword	_ZN82_INTERNAL_b44d191f_46_flash_fwd_hdim64_bf16_paged_softcapall_sm80_cu_21e1f8cb_32684cuda3std6ranges3__45__cpo9iter_moveE
	.align		8
        /*0048*/ 	.dword	_ZN82_INTERNAL_b44d191f_46_flash_fwd_hdim64_bf16_paged_softcapall_sm80_cu_21e1f8cb_32684cute7productE
	.align		8
        /*0050*/ 	.dword	_ZN82_INTERNAL_b44d191f_46_flash_fwd_hdim64_bf16_paged_softcapall_sm80_cu_21e1f8cb_32684cute1_E


//--------------------- .text._ZN7cutlass13device_kernelIN5flash19enable_sm80_to_sm89INS1_16FlashAttnFwdSm80INS1_25CollectiveMainloopFwdSm80ILi4ELi1ELb0EN4cute5tupleIJNS5_1CILi128EEENS7_ILi112EEENS7_ILi64EEEEEELi64ENS_10bfloat16_tEfNS_4arch4Sm80ELb0ELb0ELb1ELb0ELb1ELb0ELb1ELb0EEENS1_21CollectiveEpilogueFwdINS6_IJS8_SA_S9_EEENS6_IJNS7_ILi1EEESI_SI_EEESC_SE_Li128ELb0ELb1ELb0ELb0EEENS1_19SingleTileSchedulerILb0ELb0ELb1ELi128EEEEEEEEEvNT_6ParamsE --------------------------
	.section	.text._ZN7cutlass13device_kernelIN5flash19enable_sm80_to_sm89INS1_16FlashAttnFwdSm80INS1_25CollectiveMainloopFwdSm80ILi4ELi1ELb0EN4cute5tupleIJNS5_1CILi128EEENS7_ILi112EEENS7_ILi64EEEEEELi64ENS_10bfloat16_tEfNS_4arch4Sm80ELb0ELb0ELb1ELb0ELb1ELb0ELb1ELb0EEENS1_21CollectiveEpilogueFwdINS6_IJS8_SA_S9_EEENS6_IJNS7_ILi1EEESI_SI_EEESC_SE_Li128ELb0ELb1ELb0ELb0EEENS1_19SingleTileSchedulerILb0ELb0ELb1ELi128EEEEEEEEEvNT_6ParamsE,"ax",@progbits
	.align	128
.text._ZN7cutlass13device_kernelIN5flash19enable_sm80_to_sm89INS1_16FlashAttnFwdSm80INS1_25CollectiveMainloopFwdSm80ILi4ELi1ELb0EN4cute5tupleIJNS5_1CILi128EEENS7_ILi112EEENS7_ILi64EEEEEELi64ENS_10bfloat16_tEfNS_4arch4Sm80ELb0ELb0ELb1ELb0ELb1ELb0ELb1ELb0EEENS1_21CollectiveEpilogueFwdINS6_IJS8_SA_S9_EEENS6_IJNS7_ILi1EEESI_SI_EEESC_SE_Li128ELb0ELb1ELb0ELb0EEENS1_19SingleTileSchedulerILb0ELb0ELb1ELi128EEEEEEEEEvNT_6ParamsE:
        .type           _ZN7cutlass13device_kernelIN5flash19enable_sm80_to_sm89INS1_16FlashAttnFwdSm80INS1_25CollectiveMainloopFwdSm80ILi4ELi1ELb0EN4cute5tupleIJNS5_1CILi128EEENS7_ILi112EEENS7_ILi64EEEEEELi64ENS_10bfloat16_tEfNS_4arch4Sm80ELb0ELb0ELb1ELb0ELb1ELb0ELb1ELb0EEENS1_21CollectiveEpilogueFwdINS6_IJS8_SA_S9_EEENS6_IJNS7_ILi1EEESI_SI_EEESC_SE_Li128ELb0ELb1ELb0ELb0EEENS1_19SingleTileSchedulerILb0ELb0ELb1ELi128EEEEEEEEEvNT_6ParamsE,@function
        .size           _ZN7cutlass13device_kernelIN5flash19enable_sm80_to_sm89INS1_16FlashAttnFwdSm80INS1_25CollectiveMainloopFwdSm80ILi4ELi1ELb0EN4cute5tupleIJNS5_1CILi128EEENS7_ILi112EEENS7_ILi64EEEEEELi64ENS_10bfloat16_tEfNS_4arch4Sm80ELb0ELb0ELb1ELb0ELb1ELb0ELb1ELb0EEENS1_21CollectiveEpilogueFwdINS6_IJS8_SA_S9_EEENS6_IJNS7_ILi1EEESI_SI_EEESC_SE_Li128ELb0ELb1ELb0ELb0EEENS1_19SingleTileSchedulerILb0ELb0ELb1ELi128EEEEEEEEEvNT_6ParamsE,(.L_x_18 - _ZN7cutlass13device_kernelIN5flash19enable_sm80_to_sm89INS1_16FlashAttnFwdSm80INS1_25CollectiveMainloopFwdSm80ILi4ELi1ELb0EN4cute5tupleIJNS5_1CILi128EEENS7_ILi112EEENS7_ILi64EEEEEELi64ENS_10bfloat16_tEfNS_4arch4Sm80ELb0ELb0ELb1ELb0ELb1ELb0ELb1ELb0EEENS1_21CollectiveEpilogueFwdINS6_IJS8_SA_S9_EEENS6_IJNS7_ILi1EEESI_SI_EEESC_SE_Li128ELb0ELb1ELb0ELb0EEENS1_19SingleTileSchedulerILb0ELb0ELb1ELi128EEEEEEEEEvNT_6ParamsE)
        .other          _ZN7cutlass13device_kernelIN5flash19enable_sm80_to_sm89INS1_16FlashAttnFwdSm80INS1_25CollectiveMainloopFwdSm80ILi4ELi1ELb0EN4cute5tupleIJNS5_1CILi128EEENS7_ILi112EEENS7_ILi64EEEEEELi64ENS_10bfloat16_tEfNS_4arch4Sm80ELb0ELb0ELb1ELb0ELb1ELb0ELb1ELb0EEENS1_21CollectiveEpilogueFwdINS6_IJS8_SA_S9_EEENS6_IJNS7_ILi1EEESI_SI_EEESC_SE_Li128ELb0ELb1ELb0ELb0EEENS1_19SingleTileSchedulerILb0ELb0ELb1ELi128EEEEEEEEEvNT_6ParamsE,@"STO_CUDA_ENTRY STV_DEFAULT"
_ZN7cutlass13device_kernelIN5flash19enable_sm80_to_sm89INS1_16FlashAttnFwdSm80INS1_25CollectiveMainloopFwdSm80ILi4ELi1ELb0EN4cute5tupleIJNS5_1CILi128EEENS7_ILi112EEENS7_ILi64EEEEEELi64ENS_10bfloat16_tEfNS_4arch4Sm80ELb0ELb0ELb1ELb0ELb1ELb0ELb1ELb0EEENS1_21CollectiveEpilogueFwdINS6_IJS8_SA_S9_EEENS6_IJNS7_ILi1EEESI_SI_EEESC_SE_Li128ELb0ELb1ELb0ELb0EEENS1_19SingleTileSchedulerILb0ELb0ELb1ELi128EEEEEEEEEvNT_6ParamsE:
[----:B------:R-:W-:Y:S01]  /*0000*/  LDC R1, c[0x0][0x37c] ;  /* 0x0000df00ff017b82 */ /* 0x000fe20000000800 */
[----:B------:R-:W-:Y:S05]  /*0010*/  EXIT ;  /* 0x000000000000794d */ /* 0x000fea0003800000 */
.L_x_0:
[----:B------:R-:W-:-:S00]  /*0020*/  BRA `(.L_x_0) ;  /* 0xfffffffc00fc7947 */ /* 0x000fc0000383ffff */
[----:B------:R-:W-:-:S00]  /*0030*/  NOP ;  /* 0x0000000000007918 */ /* 0x000fc00000000000 */
        /* <DEDUP_REMOVED lines=12> */
.L_x_18:


//--------------------- .text._ZN7cutlass13device_kernelIN5flash19enable_sm80_to_sm89INS1_16FlashAttnFwdSm80INS1_25CollectiveMainloopFwdSm80ILi4ELi1ELb0EN4cute5tupleIJNS5_1CILi128EEENS7_ILi112EEENS7_ILi64EEEEEELi64ENS_10bfloat16_tEfNS_4arch4Sm80ELb0ELb0ELb1ELb1ELb1ELb0ELb1ELb0EEENS1_21CollectiveEpilogueFwdINS6_IJS8_SA_S9_EEENS6_IJNS7_ILi1EEESI_SI_EEESC_SE_Li128ELb1ELb1ELb0ELb0EEENS1_19SingleTileSchedulerILb1ELb0ELb1ELi128EEEEEEEEEvNT_6ParamsE --------------------------
	.section	.text._ZN7cutlass13device_kernelIN5flash19enable_sm80_to_sm89INS1_16FlashAttnFwdSm80INS1_25CollectiveMainloopFwdSm80ILi4ELi1ELb0EN4cute5tupleIJNS5_1CILi128EEENS7_ILi112EEENS7_ILi64EEEEEELi64ENS_10bfloat16_tEfNS_4arch4Sm80ELb0ELb0ELb1ELb1ELb1ELb0ELb1ELb0EEENS1_21CollectiveEpilogueFwdINS6_IJS8_SA_S9_EEENS6_IJNS7_ILi1EEESI_SI_EEESC_SE_Li128ELb1ELb1ELb0ELb0EEENS1_19SingleTileSchedulerILb1ELb0ELb1ELi128EEEEEEEEEvNT_6ParamsE,"ax",@progbits
	.align	128
.text._ZN7cutlass13device_kernelIN5flash19enable_sm80_to_sm89INS1_16FlashAttnFwdSm80INS1_25CollectiveMainloopFwdSm80ILi4ELi1ELb0EN4cute5tupleIJNS5_1CILi128EEENS7_ILi112EEENS7_ILi64EEEEEELi64ENS_10bfloat16_tEfNS_4arch4Sm80ELb0ELb0ELb1ELb1ELb1ELb0ELb1ELb0EEENS1_21CollectiveEpilogueFwdINS6_IJS8_SA_S9_EEENS6_IJNS7_ILi1EEESI_SI_EEESC_SE_Li128ELb1ELb1ELb0ELb0EEENS1_19SingleTileSchedulerILb1ELb0ELb1ELi128EEEEEEEEEvNT_6ParamsE:
        .type           _ZN7cutlass13device_kernelIN5flash19enable_sm80_to_sm89INS1_16FlashAttnFwdSm80INS1_25CollectiveMainloopFwdSm80ILi4ELi1ELb0EN4cute5tupleIJNS5_1CILi128EEENS7_ILi112EEENS7_ILi64EEEEEELi64ENS_10bfloat16_tEfNS_4arch4Sm80ELb0ELb0ELb1ELb1ELb1ELb0ELb1ELb0EEENS1_21CollectiveEpilogueFwdINS6_IJS8_SA_S9_EEENS6_IJNS7_ILi1EEESI_SI_EEESC_SE_Li128ELb1ELb1ELb0ELb0EEENS1_19SingleTileSchedulerILb1ELb0ELb1ELi128EEEEEEEEEvNT_6ParamsE,@function
        .size           _ZN7cutlass13device_kernelIN5flash19enable_sm80_to_sm89INS1_16FlashAttnFwdSm80INS1_25CollectiveMainloopFwdSm80ILi4ELi1ELb0EN4cute5tupleIJNS5_1CILi128EEENS7_ILi112EEENS7_ILi64EEEEEELi64ENS_10bfloat16_tEfNS_4arch4Sm80ELb0ELb0ELb1ELb1ELb1ELb0ELb1ELb0EEENS1_21CollectiveEpilogueFwdINS6_IJS8_SA_S9_EEENS6_IJNS7_ILi1EEESI_SI_EEESC_SE_Li128ELb1ELb1ELb0ELb0EEENS1_19SingleTileSchedulerILb1ELb0ELb1ELi128EEEEEEEEEvNT_6ParamsE,(.L_x_19 - _ZN7cutlass13device_kernelIN5flash19enable_sm80_to_sm89INS1_16FlashAttnFwdSm80INS1_25CollectiveMainloopFwdSm80ILi4ELi1ELb0EN4cute5tupleIJNS5_1CILi128EEENS7_ILi112EEENS7_ILi64EEEEEELi64ENS_10bfloat16_tEfNS_4arch4Sm80ELb0ELb0ELb1ELb1ELb1ELb0ELb1ELb0EEENS1_21CollectiveEpilogueFwdINS6_IJS8_SA_S9_EEENS6_IJNS7_ILi1EEESI_SI_EEESC_SE_Li128ELb1ELb1ELb0ELb0EEENS1_19SingleTileSchedulerILb1ELb0ELb1ELi128EEEEEEEEEvNT_6ParamsE)
        .other          _ZN7cutlass13device_kernelIN5flash19enable_sm80_to_sm89INS1_16FlashAttnFwdSm80INS1_25CollectiveMainloopFwdSm80ILi4ELi1ELb0EN4cute5tupleIJNS5_1CILi128EEENS7_ILi112EEENS7_ILi64EEEEEELi64ENS_10bfloat16_tEfNS_4arch4Sm80ELb0ELb0ELb1ELb1ELb1ELb0ELb1ELb0EEENS1_21CollectiveEpilogueFwdINS6_IJS8_SA_S9_EEENS6_IJNS7_ILi1EEESI_SI_EEESC_SE_Li128ELb1ELb1ELb0ELb0EEENS1_19SingleTileSchedulerILb1ELb0ELb1ELi128EEEEEEEEEvNT_6ParamsE,@"STO_CUDA_ENTRY STV_DEFAULT"
_ZN7cutlass13device_kernelIN5flash19enable_sm80_to_sm89INS1_16FlashAttnFwdSm80INS1_25CollectiveMainloopFwdSm80ILi4ELi1ELb0EN4cute5tupleIJNS5_1CILi128EEENS7_ILi112EEENS7_ILi64EEEEEELi64ENS_10bfloat16_tEfNS_4arch4Sm80ELb0ELb0ELb1ELb1ELb1ELb0ELb1ELb0EEENS1_21CollectiveEpilogueFwdINS6_IJS8_SA_S9_EEENS6_IJNS7_ILi1EEESI_SI_EEESC_SE_Li128ELb1ELb1ELb0ELb0EEENS1_19SingleTileSchedulerILb1ELb0ELb1ELi128EEEEEEEEEvNT_6ParamsE:
[----:B------:R-:W-:Y:S01]  /*0000*/  LDC R1, c[0x0][0x37c] ;  /* 0x0000df00ff017b82 */ /* 0x000fe20000000800 */
[----:B------:R-:W-:Y:S05]  /*0010*/  EXIT ;  /* 0x000000000000794d */ /* 0x000fea0003800000 */
.L_x_1:
        /* <DEDUP_REMOVED lines=14> */
.L_x_19:


//--------------------- .text._ZN7cutlass13device_kernelIN5flash19enable_sm80_to_sm89INS1_16FlashAttnFwdSm80INS1_25CollectiveMainloopFwdSm80ILi4ELi1ELb0EN4cute5tupleIJNS5_1CILi128EEENS7_ILi112EEENS7_ILi64EEEEEELi64ENS_10bfloat16_tEfNS_4arch4Sm80ELb0ELb0ELb1ELb1ELb1ELb1ELb1ELb0EEENS1_21CollectiveEpilogueFwdINS6_IJS8_SA_S9_EEENS6_IJNS7_ILi1EEESI_SI_EEESC_SE_Li128ELb1ELb1ELb0ELb0EEENS1_19SingleTileSchedulerILb1ELb0ELb1ELi128EEEEEEEEEvNT_6ParamsE --------------------------
	.section	.text._ZN7cutlass13device_kernelIN5flash19enable_sm80_to_sm89INS1_16FlashAttnFwdSm80INS1_25CollectiveMainloopFwdSm80ILi4ELi1ELb0EN4cute5tupleIJNS5_1CILi128EEENS7_ILi112EEENS7_ILi64EEEEEELi64ENS_10bfloat16_tEfNS_4arch4Sm80ELb0ELb0ELb1ELb1ELb1ELb1ELb1ELb0EEENS1_21CollectiveEpilogueFwdINS6_IJS8_SA_S9_EEENS6_IJNS7_ILi1EEESI_SI_EEESC_SE_Li128ELb1ELb1ELb0ELb0EEENS1_19SingleTileSchedulerILb1ELb0ELb1ELi128EEEEEEEEEvNT_6ParamsE,"ax",@progbits
	.align	128
.text._ZN7cutlass13device_kernelIN5flash19enable_sm80_to_sm89INS1_16FlashAttnFwdSm80INS1_25CollectiveMainloopFwdSm80ILi4ELi1ELb0EN4cute5tupleIJNS5_1CILi128EEENS7_ILi112EEENS7_ILi64EEEEEELi64ENS_10bfloat16_tEfNS_4arch4Sm80ELb0ELb0ELb1ELb1ELb1ELb1ELb1ELb0EEENS1_21CollectiveEpilogueFwdINS6_IJS8_SA_S9_EEENS6_IJNS7_ILi1EEESI_SI_EEESC_SE_Li128ELb1ELb1ELb0ELb0EEENS1_19SingleTileSchedulerILb1ELb0ELb1ELi128EEEEEEEEEvNT_6ParamsE:
        .type           _ZN7cutlass13device_kernelIN5flash19enable_sm80_to_sm89INS1_16FlashAttnFwdSm80INS1_25CollectiveMainloopFwdSm80ILi4ELi1ELb0EN4cute5tupleIJNS5_1CILi128EEENS7_ILi112EEENS7_ILi64EEEEEELi64ENS_10bfloat16_tEfNS_4arch4Sm80ELb0ELb0ELb1ELb1ELb1ELb1ELb1ELb0EEENS1_21CollectiveEpilogueFwdINS6_IJS8_SA_S9_EEENS6_IJNS7_ILi1EEESI_SI_EEESC_SE_Li128ELb1ELb1ELb0ELb0EEENS1_19SingleTileSchedulerILb1ELb0ELb1ELi128EEEEEEEEEvNT_6ParamsE,@function
        .size           _ZN7cutlass13device_kernelIN5flash19enable_sm80_to_sm89INS1_16FlashAttnFwdSm80INS1_25CollectiveMainloopFwdSm80ILi4ELi1ELb0EN4cute5tupleIJNS5_1CILi128EEENS7_ILi112EEENS7_ILi64EEEEEELi64ENS_10bfloat16_tEfNS_4arch4Sm80ELb0ELb0ELb1ELb1ELb1ELb1ELb1ELb0EEENS1_21CollectiveEpilogueFwdINS6_IJS8_SA_S9_EEENS6_IJNS7_ILi1EEESI_SI_EEESC_SE_Li128ELb1ELb1ELb0ELb0EEENS1_19SingleTileSchedulerILb1ELb0ELb1ELi128EEEEEEEEEvNT_6ParamsE,(.L_x_20 - _ZN7cutlass13device_kernelIN5flash19enable_sm80_to_sm89INS1_16FlashAttnFwdSm80INS1_25CollectiveMainloopFwdSm80ILi4ELi1ELb0EN4cute5tupleIJNS5_1CILi128EEENS7_ILi112EEENS7_ILi64EEEEEELi64ENS_10bfloat16_tEfNS_4arch4Sm80ELb0ELb0ELb1ELb1ELb1ELb1ELb1ELb0EEENS1_21CollectiveEpilogueFwdINS6_IJS8_SA_S9_EEENS6_IJNS7_ILi1EEESI_SI_EEESC_SE_Li128ELb1ELb1ELb0ELb0EEENS1_19SingleTileSchedulerILb1ELb0ELb1ELi128EEEEEEEEEvNT_6ParamsE)
        .other          _ZN7cutlass13device_kernelIN5flash19enable_sm80_to_sm89INS1_16FlashAttnFwdSm80INS1_25CollectiveMainloopFwdSm80ILi4ELi1ELb0EN4cute5tupleIJNS5_1CILi128EEENS7_ILi112EEENS7_ILi64EEEEEELi64ENS_10bfloat16_tEfNS_4arch4Sm80ELb0ELb0ELb1ELb1ELb1ELb1ELb1ELb0EEENS1_21CollectiveEpilogueFwdINS6_IJS8_SA_S9_EEENS6_IJNS7_ILi1EEESI_SI_EEESC_SE_Li128ELb1ELb1ELb0ELb0EEENS1_19SingleTileSchedulerILb1ELb0ELb1ELi128EEEEEEEEEvNT_6ParamsE,@"STO_CUDA_ENTRY STV_DEFAULT"
_ZN7cutlass13device_kernelIN5flash19enable_sm80_to_sm89INS1_16FlashAttnFwdSm80INS1_25CollectiveMainloopFwdSm80ILi4ELi1ELb0EN4cute5tupleIJNS5_1CILi128EEENS7_ILi112EEENS7_ILi64EEEEEELi64ENS_10bfloat16_tEfNS_4arch4Sm80ELb0ELb0ELb1ELb1ELb1ELb1ELb1ELb0EEENS1_21CollectiveEpilogueFwdINS6_IJS8_SA_S9_EEENS6_IJNS7_ILi1EEESI_SI_EEESC_SE_Li128ELb1ELb1ELb0ELb0EEENS1_19SingleTileSchedulerILb1ELb0ELb1ELi128EEEEEEEEEvNT_6ParamsE:
[----:B------:R-:W-:Y:S01]  /*0000*/  LDC R1, c[0x0][0x37c] ;  /* 0x0000df00ff017b82 */ /* 0x000fe20000000800 */
[----:B------:R-:W-:Y:S05]  /*0010*/  EXIT ;  /* 0x000000000000794d */ /* 0x000fea0003800000 */
.L_x_2:
        /* <DEDUP_REMOVED lines=14> */
.L_x_20:


//--------------------- .text._ZN7cutlass13device_kernelIN5flash19enable_sm80_to_sm89INS1_16FlashAttnFwdSm80INS1_25CollectiveMainloopFwdSm80ILi4ELi1ELb0EN4cute5tupleIJNS5_1CILi128EEENS7_ILi96EEENS7_ILi64EEEEEELi64ENS_10bfloat16_tEfNS_4arch4Sm80ELb0ELb1ELb1ELb0ELb1ELb0ELb1ELb0EEENS1_21CollectiveEpilogueFwdINS6_IJS8_SA_S9_EEENS6_IJNS7_ILi1EEESI_SI_EEESC_SE_Li128ELb0ELb1ELb0ELb0EEENS1_19SingleTileSchedulerILb0ELb0ELb1ELi128EEEEEEEEEvNT_6ParamsE --------------------------
	.section	.text._ZN7cutlass13device_kernelIN5flash19enable_sm80_to_sm89INS1_16FlashAttnFwdSm80INS1_25CollectiveMainloopFwdSm80ILi4ELi1ELb0EN4cute5tupleIJNS5_1CILi128EEENS7_ILi96EEENS7_ILi64EEEEEELi64ENS_10bfloat16_tEfNS_4arch4Sm80ELb0ELb1ELb1ELb0ELb1ELb0ELb1ELb0EEENS1_21CollectiveEpilogueFwdINS6_IJS8_SA_S9_EEENS6_IJNS7_ILi1EEESI_SI_EEESC_SE_Li128ELb0ELb1ELb0ELb0EEENS1_19SingleTileSchedulerILb0ELb0ELb1ELi128EEEEEEEEEvNT_6ParamsE,"ax",@progbits
	.align	128
.text._ZN7cutlass13device_kernelIN5flash19enable_sm80_to_sm89INS1_16FlashAttnFwdSm80INS1_25CollectiveMainloopFwdSm80ILi4ELi1ELb0EN4cute5tupleIJNS5_1CILi128EEENS7_ILi96EEENS7_ILi64EEEEEELi64ENS_10bfloat16_tEfNS_4arch4Sm80ELb0ELb1ELb1ELb0ELb1ELb0ELb1ELb0EEENS1_21CollectiveEpilogueFwdINS6_IJS8_SA_S9_EEENS6_IJNS7_ILi1EEESI_SI_EEESC_SE_Li128ELb0ELb1ELb0ELb0EEENS1_19SingleTileSchedulerILb0ELb0ELb1ELi128EEEEEEEEEvNT_6ParamsE:
        .type           _ZN7cutlass13device_kernelIN5flash19enable_sm80_to_sm89INS1_16FlashAttnFwdSm80INS1_25CollectiveMainloopFwdSm80ILi4ELi1ELb0EN4cute5tupleIJNS5_1CILi128EEENS7_ILi96EEENS7_ILi64EEEEEELi64ENS_10bfloat16_tEfNS_4arch4Sm80ELb0ELb1ELb1ELb0ELb1ELb0ELb1ELb0EEENS1_21CollectiveEpilogueFwdINS6_IJS8_SA_S9_EEENS6_IJNS7_ILi1EEESI_SI_EEESC_SE_Li128ELb0ELb1ELb0ELb0EEENS1_19SingleTileSchedulerILb0ELb0ELb1ELi128EEEEEEEEEvNT_6ParamsE,@function
        .size           _ZN7cutlass13device_kernelIN5flash19enable_sm80_to_sm89INS1_16FlashAttnFwdSm80INS1_25CollectiveMainloopFwdSm80ILi4ELi1ELb0EN4cute5tupleIJNS5_1CILi128EEENS7_ILi96EEENS7_ILi64EEEEEELi64ENS_10bfloat16_tEfNS_4arch4Sm80ELb0ELb1ELb1ELb0ELb1ELb0ELb1ELb0EEENS1_21CollectiveEpilogueFwdINS6_IJS8_SA_S9_EEENS6_IJNS7_ILi1EEESI_SI_EEESC_SE_Li128ELb0ELb1ELb0ELb0EEENS1_19SingleTileSchedulerILb0ELb0ELb1ELi128EEEEEEEEEvNT_6ParamsE,(.L_x_21 - _ZN7cutlass13device_kernelIN5flash19enable_sm80_to_sm89INS1_16FlashAttnFwdSm80INS1_25CollectiveMainloopFwdSm80ILi4ELi1ELb0EN4cute5tupleIJNS5_1CILi128EEENS7_ILi96EEENS7_ILi64EEEEEELi64ENS_10bfloat16_tEfNS_4arch4Sm80ELb0ELb1ELb1ELb0ELb1ELb0ELb1ELb0EEENS1_21CollectiveEpilogueFwdINS6_IJS8_SA_S9_EEENS6_IJNS7_ILi1EEESI_SI_EEESC_SE_Li128ELb0ELb1ELb0ELb0EEENS1_19SingleTileSchedulerILb0ELb0ELb1ELi128EEEEEEEEEvNT_6ParamsE)
        .other          _ZN7cutlass13device_kernelIN5flash19enable_sm80_to_sm89INS1_16FlashAttnFwdSm80INS1_25CollectiveMainloopFwdSm80ILi4ELi1ELb0EN4cute5tupleIJNS5_1CILi128EEENS7_ILi96EEENS7_ILi64EEEEEELi64ENS_10bfloat16_tEfNS_4arch4Sm80ELb0ELb1ELb1ELb0ELb1ELb0ELb1ELb0EEENS1_21CollectiveEpilogueFwdINS6_IJS8_SA_S9_EEENS6_IJNS7_ILi1EEESI_SI_EEESC_SE_Li128ELb0ELb1ELb0ELb0EEENS1_19SingleTileSchedulerILb0ELb0ELb1ELi128EEEEEEEEEvNT_6ParamsE,@"STO_CUDA_ENTRY STV_DEFAULT"
_ZN7cutlass13device_kernelIN5flash19enable_sm80_to_sm89INS1_16FlashAttnFwdSm80INS1_25CollectiveMainloopFwdSm80ILi4ELi1ELb0EN4cute5tupleIJNS5_1CILi128EEENS7_ILi96EEENS7_ILi64EEEEEELi64ENS_10bfloat16_tEfNS_4arch4Sm80ELb0ELb1ELb1ELb0ELb1ELb0ELb1ELb0EEENS1_21CollectiveEpilogueFwdINS6_IJS8_SA_S9_EEENS6_IJNS7_ILi1EEESI_SI_EEESC_SE_Li128ELb0ELb1ELb0ELb0EEENS1_19SingleTileSchedulerILb0ELb0ELb1ELi128EEEEEEEEEvNT_6ParamsE:
[----:B------:R-:W-:Y:S01]  /*0000*/  LDC R1, c[0x0][0x37c] ;  /* 0x0000df00ff017b82 */ /* 0x000fe20000000800 */
[----:B------:R-:W-:Y:S05]  /*0010*/  EXIT ;  /* 0x000000000000794d */ /* 0x000fea0003800000 */
.L_x_3:
        /* <DEDUP_REMOVED lines=14> */
.L_x_21:


//--------------------- .text._ZN7cutlass13device_kernelIN5flash19enable_sm80_to_sm89INS1_16FlashAttnFwdSm80INS1_25CollectiveMainloopFwdSm80ILi4ELi1ELb0EN4cute5tupleIJNS5_1CILi128EEENS7_ILi96EEENS7_ILi64EEEEEELi64ENS_10bfloat16_tEfNS_4arch4Sm80ELb0ELb1ELb1ELb1ELb1ELb0ELb1ELb0EEENS1_21CollectiveEpilogueFwdINS6_IJS8_SA_S9_EEENS6_IJNS7_ILi1EEESI_SI_EEESC_SE_Li128ELb1ELb1ELb0ELb0EEENS1_19SingleTileSchedulerILb1ELb0ELb1ELi128EEEEEEEEEvNT_6ParamsE --------------------------
	.section	.text._ZN7cutlass13device_kernelIN5flash19enable_sm80_to_sm89INS1_16FlashAttnFwdSm80INS1_25CollectiveMainloopFwdSm80ILi4ELi1ELb0EN4cute5tupleIJNS5_1CILi128EEENS7_ILi96EEENS7_ILi64EEEEEELi64ENS_10bfloat16_tEfNS_4arch4Sm80ELb0ELb1ELb1ELb1ELb1ELb0ELb1ELb0EEENS1_21CollectiveEpilogueFwdINS6_IJS8_SA_S9_EEENS6_IJNS7_ILi1EEESI_SI_EEESC_SE_Li128ELb1ELb1ELb0ELb0EEENS1_19SingleTileSchedulerILb1ELb0ELb1ELi128EEEEEEEEEvNT_6ParamsE,"ax",@progbits
	.align	128
.text._ZN7cutlass13device_kernelIN5flash19enable_sm80_to_sm89INS1_16FlashAttnFwdSm80INS1_25CollectiveMainloopFwdSm80ILi4ELi1ELb0EN4cute5tupleIJNS5_1CILi128EEENS7_ILi96EEENS7_ILi64EEEEEELi64ENS_10bfloat16_tEfNS_4arch4Sm80ELb0ELb1ELb1ELb1ELb1ELb0ELb1ELb0EEENS1_21CollectiveEpilogueFwdINS6_IJS8_SA_S9_EEENS6_IJNS7_ILi1EEESI_SI_EEESC_SE_Li128ELb1ELb1ELb0ELb0EEENS1_19SingleTileSchedulerILb1ELb0ELb1ELi128EEEEEEEEEvNT_6ParamsE:
        .type           _ZN7cutlass13device_kernelIN5flash19enable_sm80_to_sm89INS1_16FlashAttnFwdSm80INS1_25CollectiveMainloopFwdSm80ILi4ELi1ELb0EN4cute5tupleIJNS5_1CILi128EEENS7_ILi96EEENS7_ILi64EEEEEELi64ENS_10bfloat16_tEfNS_4arch4Sm80ELb0ELb1ELb1ELb1ELb1ELb0ELb1ELb0EEENS1_21CollectiveEpilogueFwdINS6_IJS8_SA_S9_EEENS6_IJNS7_ILi1EEESI_SI_EEESC_SE_Li128ELb1ELb1ELb0ELb0EEENS1_19SingleTileSchedulerILb1ELb0ELb1ELi128EEEEEEEEEvNT_6ParamsE,@function
        .size           _ZN7cutlass13device_kernelIN5flash19enable_sm80_to_sm89INS1_16FlashAttnFwdSm80INS1_25CollectiveMainloopFwdSm80ILi4ELi1ELb0EN4cute5tupleIJNS5_1CILi128EEENS7_ILi96EEENS7_ILi64EEEEEELi64ENS_10bfloat16_tEfNS_4arch4Sm80ELb0ELb1ELb1ELb1ELb1ELb0ELb1ELb0EEENS1_21CollectiveEpilogueFwdINS6_IJS8_SA_S9_EEENS6_IJNS7_ILi1EEESI_SI_EEESC_SE_Li128ELb1ELb1ELb0ELb0EEENS1_19SingleTileSchedulerILb1ELb0ELb1ELi128EEEEEEEEEvNT_6ParamsE,(.L_x_22 - _ZN7cutlass13device_kernelIN5flash19enable_sm80_to_sm89INS1_16FlashAttnFwdSm80INS1_25CollectiveMainloopFwdSm80ILi4ELi1ELb0EN4cute5tupleIJNS5_1CILi128EEENS7_ILi96EEENS7_ILi64EEEEEELi64ENS_10bfloat16_tEfNS_4arch4Sm80ELb0ELb1ELb1ELb1ELb1ELb0ELb1ELb0EEENS1_21CollectiveEpilogueFwdINS6_IJS8_SA_S9_EEENS6_IJNS7_ILi1EEESI_SI_EEESC_SE_Li128ELb1ELb1ELb0ELb0EEENS1_19SingleTileSchedulerILb1ELb0ELb1ELi128EEEEEEEEEvNT_6ParamsE)
        .other          _ZN7cutlass13device_kernelIN5flash19enable_sm80_to_sm89INS1_16FlashAttnFwdSm80INS1_25CollectiveMainloopFwdSm80ILi4ELi1ELb0EN4cute5tupleIJNS5_1CILi128EEENS7_ILi96EEENS7_ILi64EEEEEELi64ENS_10bfloat16_tEfNS_4arch4Sm80ELb0ELb1ELb1ELb1ELb1ELb0ELb1ELb0EEENS1_21CollectiveEpilogueFwdINS6_IJS8_SA_S9_EEENS6_IJNS7_ILi1EEESI_SI_EEESC_SE_Li128ELb1ELb1ELb0ELb0EEENS1_19SingleTileSchedulerILb1ELb0ELb1ELi128EEEEEEEEEvNT_6ParamsE,@"STO_CUDA_ENTRY STV_DEFAULT"
_ZN7cutlass13device_kernelIN5flash19enable_sm80_to_sm89INS1_16FlashAttnFwdSm80INS1_25CollectiveMainloopFwdSm80ILi4ELi1ELb0EN4cute5tupleIJNS5_1CILi128EEENS7_ILi96EEENS7_ILi64EEEEEELi64ENS_10bfloat16_tEfNS_4arch4Sm80ELb0ELb1ELb1ELb1ELb1ELb0ELb1ELb0EEENS1_21CollectiveEpilogueFwdINS6_IJS8_SA_S9_EEENS6_IJNS7_ILi1EEESI_SI_EEESC_SE_Li128ELb1ELb1ELb0ELb0EEENS1_19SingleTileSchedulerILb1ELb0ELb1ELi128EEEEEEEEEvNT_6ParamsE:
[----:B------:R-:W-:Y:S01]  /*0000*/  LDC R1, c[0x0][0x37c] ;  /* 0x0000df00ff017b82 */ /* 0x000fe20000000800 */
[----:B------:R-:W-:Y:S05]  /*0010*/  EXIT ;  /* 0x000000000000794d */ /* 0x000fea0003800000 */
.L_x_4:
        /* <DEDUP_REMOVED lines=14> */
.L_x_22:


//--------------------- .text._ZN7cutlass13device_kernelIN5flash19enable_sm80_to_sm89INS1_16FlashAttnFwdSm80INS1_25CollectiveMainloopFwdSm80ILi4ELi1ELb0EN4cute5tupleIJNS5_1CILi128EEENS7_ILi96EEENS7_ILi64EEEEEELi64ENS_10bfloat16_tEfNS_4arch4Sm80ELb0ELb1ELb1ELb1ELb1ELb1ELb1ELb0EEENS1_21CollectiveEpilogueFwdINS6_IJS8_SA_S9_EEENS6_IJNS7_ILi1EEESI_SI_EEESC_SE_Li128ELb1ELb1ELb0ELb0EEENS1_19SingleTileSchedulerILb1ELb0ELb1ELi128EEEEEEEEEvNT_6ParamsE --------------------------
	.section	.text._ZN7cutlass13device_kernelIN5flash19enable_sm80_to_sm89INS1_16FlashAttnFwdSm80INS1_25CollectiveMainloopFwdSm80ILi4ELi1ELb0EN4cute5tupleIJNS5_1CILi128EEENS7_ILi96EEENS7_ILi64EEEEEELi64ENS_10bfloat16_tEfNS_4arch4Sm80ELb0ELb1ELb1ELb1ELb1ELb1ELb1ELb0EEENS1_21CollectiveEpilogueFwdINS6_IJS8_SA_S9_EEENS6_IJNS7_ILi1EEESI_SI_EEESC_SE_Li128ELb1ELb1ELb0ELb0EEENS1_19SingleTileSchedulerILb1ELb0ELb1ELi128EEEEEEEEEvNT_6ParamsE,"ax",@progbits
	.align	128
.text._ZN7cutlass13device_kernelIN5flash19enable_sm80_to_sm89INS1_16FlashAttnFwdSm80INS1_25CollectiveMainloopFwdSm80ILi4ELi1ELb0EN4cute5tupleIJNS5_1CILi128EEENS7_ILi96EEENS7_ILi64EEEEEELi64ENS_10bfloat16_tEfNS_4arch4Sm80ELb0ELb1ELb1ELb1ELb1ELb1ELb1ELb0EEENS1_21CollectiveEpilogueFwdINS6_IJS8_SA_S9_EEENS6_IJNS7_ILi1EEESI_SI_EEESC_SE_Li128ELb1ELb1ELb0ELb0EEENS1_19SingleTileSchedulerILb1ELb0ELb1ELi128EEEEEEEEEvNT_6ParamsE:
        .type           _ZN7cutlass13device_kernelIN5flash19enable_sm80_to_sm89INS1_16FlashAttnFwdSm80INS1_25CollectiveMainloopFwdSm80ILi4ELi1ELb0EN4cute5tupleIJNS5_1CILi128EEENS7_ILi96EEENS7_ILi64EEEEEELi64ENS_10bfloat16_tEfNS_4arch4Sm80ELb0ELb1ELb1ELb1ELb1ELb1ELb1ELb0EEENS1_21CollectiveEpilogueFwdINS6_IJS8_SA_S9_EEENS6_IJNS7_ILi1EEESI_SI_EEESC_SE_Li128ELb1ELb1ELb0ELb0EEENS1_19SingleTileSchedulerILb1ELb0ELb1ELi128EEEEEEEEEvNT_6ParamsE,@function
        .size           _ZN7cutlass13device_kernelIN5flash19enable_sm80_to_sm89INS1_16FlashAttnFwdSm80INS1_25CollectiveMainloopFwdSm80ILi4ELi1ELb0EN4cute5tupleIJNS5_1CILi128EEENS7_ILi96EEENS7_ILi64EEEEEELi64ENS_10bfloat16_tEfNS_4arch4Sm80ELb0ELb1ELb1ELb1ELb1ELb1ELb1ELb0EEENS1_21CollectiveEpilogueFwdINS6_IJS8_SA_S9_EEENS6_IJNS7_ILi1EEESI_SI_EEESC_SE_Li128ELb1ELb1ELb0ELb0EEENS1_19SingleTileSchedulerILb1ELb0ELb1ELi128EEEEEEEEEvNT_6ParamsE,(.L_x_23 - _ZN7cutlass13device_kernelIN5flash19enable_sm80_to_sm89INS1_16FlashAttnFwdSm80INS1_25CollectiveMainloopFwdSm80ILi4ELi1ELb0EN4cute5tupleIJNS5_1CILi128EEENS7_ILi96EEENS7_ILi64EEEEEELi64ENS_10bfloat16_tEfNS_4arch4Sm80ELb0ELb1ELb1ELb1ELb1ELb1ELb1ELb0EEENS1_21CollectiveEpilogueFwdINS6_IJS8_SA_S9_EEENS6_IJNS7_ILi1EEESI_SI_EEESC_SE_Li128ELb1ELb1ELb0ELb0EEENS1_19SingleTileSchedulerILb1ELb0ELb1ELi128EEEEEEEEEvNT_6ParamsE)
        .other          _ZN7cutlass13device_kernelIN5flash19enable_sm80_to_sm89INS1_16FlashAttnFwdSm80INS1_25CollectiveMainloopFwdSm80ILi4ELi1ELb0EN4cute5tupleIJNS5_1CILi128EEENS7_ILi96EEENS7_ILi64EEEEEELi64ENS_10bfloat16_tEfNS_4arch4Sm80ELb0ELb1ELb1ELb1ELb1ELb1ELb1ELb0EEENS1_21CollectiveEpilogueFwdINS6_IJS8_SA_S9_EEENS6_IJNS7_ILi1EEESI_SI_EEESC_SE_Li128ELb1ELb1ELb0ELb0EEENS1_19SingleTileSchedulerILb1ELb0ELb1ELi128EEEEEEEEEvNT_6ParamsE,@"STO_CUDA_ENTRY STV_DEFAULT"
_ZN7cutlass13device_kernelIN5flash19enable_sm80_to_sm89INS1_16FlashAttnFwdSm80INS1_25CollectiveMainloopFwdSm80ILi4ELi1ELb0EN4cute5tupleIJNS5_1CILi128EEENS7_ILi96EEENS7_ILi64EEEEEELi64ENS_10bfloat16_tEfNS_4arch4Sm80ELb0ELb1ELb1ELb1ELb1ELb1ELb1ELb0EEENS1_21CollectiveEpilogueFwdINS6_IJS8_SA_S9_EEENS6_IJNS7_ILi1EEESI_SI_EEESC_SE_Li128ELb1ELb1ELb0ELb0EEENS1_19SingleTileSchedulerILb1ELb0ELb1ELi128EEEEEEEEEvNT_6ParamsE:
[----:B------:R-:W-:Y:S01]  /*0000*/  LDC R1, c[0x0][0x37c] ;  /* 0x0000df00ff017b82 */ /* 0x000fe20000000800 */
[----:B------:R-:W-:Y:S05]  /*0010*/  EXIT ;  /* 0x000000000000794d */ /* 0x000fea0003800000 */
.L_x_5:
        /* <DEDUP_REMOVED lines=14> */
.L_x_23:


//--------------------- .text._ZN7cutlass13device_kernelIN5flash19enable_sm80_to_sm89INS1_16FlashAttnFwdSm80INS1_25CollectiveMainloopFwdSm80ILi4ELi1ELb0EN4cute5tupleIJNS5_1CILi128EEENS7_ILi112EEENS7_ILi64EEEEEELi64ENS_10bfloat16_tEfNS_4arch4Sm80ELb1ELb0ELb1ELb0ELb1ELb0ELb1ELb0EEENS1_21CollectiveEpilogueFwdINS6_IJS8_SA_S9_EEENS6_IJNS7_ILi1EEESI_SI_EEESC_SE_Li128ELb0ELb1ELb0ELb0EEENS1_30DynamicPersistentTileSchedulerILi128ELi128ELb0ELb1ELb0EEEEEEEEEvNT_6ParamsE --------------------------
	.section	.text._ZN7cutlass13device_kernelIN5flash19enable_sm80_to_sm89INS1_16FlashAttnFwdSm80INS1_25CollectiveMainloopFwdSm80ILi4ELi1ELb0EN4cute5tupleIJNS5_1CILi128EEENS7_ILi112EEENS7_ILi64EEEEEELi64ENS_10bfloat16_tEfNS_4arch4Sm80ELb1ELb0ELb1ELb0ELb1ELb0ELb1ELb0EEENS1_21CollectiveEpilogueFwdINS6_IJS8_SA_S9_EEENS6_IJNS7_ILi1EEESI_SI_EEESC_SE_Li128ELb0ELb1ELb0ELb0EEENS1_30DynamicPersistentTileSchedulerILi128ELi128ELb0ELb1ELb0EEEEEEEEEvNT_6ParamsE,"ax",@progbits
	.align	128
.text._ZN7cutlass13device_kernelIN5flash19enable_sm80_to_sm89INS1_16FlashAttnFwdSm80INS1_25CollectiveMainloopFwdSm80ILi4ELi1ELb0EN4cute5tupleIJNS5_1CILi128EEENS7_ILi112EEENS7_ILi64EEEEEELi64ENS_10bfloat16_tEfNS_4arch4Sm80ELb1ELb0ELb1ELb0ELb1ELb0ELb1ELb0EEENS1_21CollectiveEpilogueFwdINS6_IJS8_SA_S9_EEENS6_IJNS7_ILi1EEESI_SI_EEESC_SE_Li128ELb0ELb1ELb0ELb0EEENS1_30DynamicPersistentTileSchedulerILi128ELi128ELb0ELb1ELb0EEEEEEEEEvNT_6ParamsE:
        .type           _ZN7cutlass13device_kernelIN5flash19enable_sm80_to_sm89INS1_16FlashAttnFwdSm80INS1_25CollectiveMainloopFwdSm80ILi4ELi1ELb0EN4cute5tupleIJNS5_1CILi128EEENS7_ILi112EEENS7_ILi64EEEEEELi64ENS_10bfloat16_tEfNS_4arch4Sm80ELb1ELb0ELb1ELb0ELb1ELb0ELb1ELb0EEENS1_21CollectiveEpilogueFwdINS6_IJS8_SA_S9_EEENS6_IJNS7_ILi1EEESI_SI_EEESC_SE_Li128ELb0ELb1ELb0ELb0EEENS1_30DynamicPersistentTileSchedulerILi128ELi128ELb0ELb1ELb0EEEEEEEEEvNT_6ParamsE,@function
        .size           _ZN7cutlass13device_kernelIN5flash19enable_sm80_to_sm89INS1_16FlashAttnFwdSm80INS1_25CollectiveMainloopFwdSm80ILi4ELi1ELb0EN4cute5tupleIJNS5_1CILi128EEENS7_ILi112EEENS7_ILi64EEEEEELi64ENS_10bfloat16_tEfNS_4arch4Sm80ELb1ELb0ELb1ELb0ELb1ELb0ELb1ELb0EEENS1_21CollectiveEpilogueFwdINS6_IJS8_SA_S9_EEENS6_IJNS7_ILi1EEESI_SI_EEESC_SE_Li128ELb0ELb1ELb0ELb0EEENS1_30DynamicPersistentTileSchedulerILi128ELi128ELb0ELb1ELb0EEEEEEEEEvNT_6ParamsE,(.L_x_24 - _ZN7cutlass13device_kernelIN5flash19enable_sm80_to_sm89INS1_16FlashAttnFwdSm80INS1_25CollectiveMainloopFwdSm80ILi4ELi1ELb0EN4cute5tupleIJNS5_1CILi128EEENS7_ILi112EEENS7_ILi64EEEEEELi64ENS_10bfloat16_tEfNS_4arch4Sm80ELb1ELb0ELb1ELb0ELb1ELb0ELb1ELb0EEENS1_21CollectiveEpilogueFwdINS6_IJS8_SA_S9_EEENS6_IJNS7_ILi1EEESI_SI_EEESC_SE_Li128ELb0ELb1ELb0ELb0EEENS1_30DynamicPersistentTileSchedulerILi128ELi128ELb0ELb1ELb0EEEEEEEEEvNT_6ParamsE)
        .other          _ZN7cutlass13device_kernelIN5flash19enable_sm80_to_sm89INS1_16FlashAttnFwdSm80INS1_25CollectiveMainloopFwdSm80ILi4ELi1ELb0EN4cute5tupleIJNS5_1CILi128EEENS7_ILi112EEENS7_ILi64EEEEEELi64ENS_10bfloat16_tEfNS_4arch4Sm80ELb1ELb0ELb1ELb0ELb1ELb0ELb1ELb0EEENS1_21CollectiveEpilogueFwdINS6_IJS8_SA_S9_EEENS6_IJNS7_ILi1EEESI_SI_EEESC_SE_Li128ELb0ELb1ELb0ELb0EEENS1_30DynamicPersistentTileSchedulerILi128ELi128ELb0ELb1ELb0EEEEEEEEEvNT_6ParamsE,@"STO_CUDA_ENTRY STV_DEFAULT"
_ZN7cutlass13device_kernelIN5flash19enable_sm80_to_sm89INS1_16FlashAttnFwdSm80INS1_25CollectiveMainloopFwdSm80ILi4ELi1ELb0EN4cute5tupleIJNS5_1CILi128EEENS7_ILi112EEENS7_ILi64EEEEEELi64ENS_10bfloat16_tEfNS_4arch4Sm80ELb1ELb0ELb1ELb0ELb1ELb0ELb1ELb0EEENS1_21CollectiveEpilogueFwdINS6_IJS8_SA_S9_EEENS6_IJNS7_ILi1EEESI_SI_EEESC_SE_Li128ELb0ELb1ELb0ELb0EEENS1_30DynamicPersistentTileSchedulerILi128ELi128ELb0ELb1ELb0EEEEEEEEEvNT_6ParamsE:
[----:B------:R-:W-:Y:S01]  /*0000*/  LDC R1, c[0x0][0x37c] ;  /* 0x0000df00ff017b82 */ /* 0x000fe20000000800 */
[----:B------:R-:W-:Y:S05]  /*0010*/  EXIT ;  /* 0x000000000000794d */ /* 0x000fea0003800000 */
.L_x_6:
        /* <DEDUP_REMOVED lines=14> */
.L_x_24:


//--------------------- .text._ZN7cutlass13device_kernelIN5flash19enable_sm80_to_sm89INS1_16FlashAttnFwdSm80INS1_25CollectiveMainloopFwdSm80ILi4ELi1ELb0EN4cute5tupleIJNS5_1CILi128EEENS7_ILi112EEENS7_ILi64EEEEEELi64ENS_10bfloat16_tEfNS_4arch4Sm80ELb1ELb0ELb1ELb1ELb1ELb0ELb1ELb0EEENS1_21CollectiveEpilogueFwdINS6_IJS8_SA_S9_EEENS6_IJNS7_ILi1EEESI_SI_EEESC_SE_Li128ELb1ELb1ELb0ELb0EEENS1_19SingleTileSchedulerILb1ELb0ELb1ELi128EEEEEEEEEvNT_6ParamsE --------------------------
	.section	.text._ZN7cutlass13device_kernelIN5flash19enable_sm80_to_sm89INS1_16FlashAttnFwdSm80INS1_25CollectiveMainloopFwdSm80ILi4ELi1ELb0EN4cute5tupleIJNS5_1CILi128EEENS7_ILi112EEENS7_ILi64EEEEEELi64ENS_10bfloat16_tEfNS_4arch4Sm80ELb1ELb0ELb1ELb1ELb1ELb0ELb1ELb0EEENS1_21CollectiveEpilogueFwdINS6_IJS8_SA_S9_EEENS6_IJNS7_ILi1EEESI_SI_EEESC_SE_Li128ELb1ELb1ELb0ELb0EEENS1_19SingleTileSchedulerILb1ELb0ELb1ELi128EEEEEEEEEvNT_6ParamsE,"ax",@progbits
	.align	128
.text._ZN7cutlass13device_kernelIN5flash19enable_sm80_to_sm89INS1_16FlashAttnFwdSm80INS1_25CollectiveMainloopFwdSm80ILi4ELi1ELb0EN4cute5tupleIJNS5_1CILi128EEENS7_ILi112EEENS7_ILi64EEEEEELi64ENS_10bfloat16_tEfNS_4arch4Sm80ELb1ELb0ELb1ELb1ELb1ELb0ELb1ELb0EEENS1_21CollectiveEpilogueFwdINS6_IJS8_SA_S9_EEENS6_IJNS7_ILi1EEESI_SI_EEESC_SE_Li128ELb1ELb1ELb0ELb0EEENS1_19SingleTileSchedulerILb1ELb0ELb1ELi128EEEEEEEEEvNT_6ParamsE:
        .type           _ZN7cutlass13device_kernelIN5flash19enable_sm80_to_sm89INS1_16FlashAttnFwdSm80INS1_25CollectiveMainloopFwdSm80ILi4ELi1ELb0EN4cute5tupleIJNS5_1CILi128EEENS7_ILi112EEENS7_ILi64EEEEEELi64ENS_10bfloat16_tEfNS_4arch4Sm80ELb1ELb0ELb1ELb1ELb1ELb0ELb1ELb0EEENS1_21CollectiveEpilogueFwdINS6_IJS8_SA_S9_EEENS6_IJNS7_ILi1EEESI_SI_EEESC_SE_Li128ELb1ELb1ELb0ELb0EEENS1_19SingleTileSchedulerILb1ELb0ELb1ELi128EEEEEEEEEvNT_6ParamsE,@function
        .size           _ZN7cutlass13device_kernelIN5flash19enable_sm80_to_sm89INS1_16FlashAttnFwdSm80INS1_25CollectiveMainloopFwdSm80ILi4ELi1ELb0EN4cute5tupleIJNS5_1CILi128EEENS7_ILi112EEENS7_ILi64EEEEEELi64ENS_10bfloat16_tEfNS_4arch4Sm80ELb1ELb0ELb1ELb1ELb1ELb0ELb1ELb0EEENS1_21CollectiveEpilogueFwdINS6_IJS8_SA_S9_EEENS6_IJNS7_ILi1EEESI_SI_EEESC_SE_Li128ELb1ELb1ELb0ELb0EEENS1_19SingleTileSchedulerILb1ELb0ELb1ELi128EEEEEEEEEvNT_6ParamsE,(.L_x_25 - _ZN7cutlass13device_kernelIN5flash19enable_sm80_to_sm89INS1_16FlashAttnFwdSm80INS1_25CollectiveMainloopFwdSm80ILi4ELi1ELb0EN4cute5tupleIJNS5_1CILi128EEENS7_ILi112EEENS7_ILi64EEEEEELi64ENS_10bfloat16_tEfNS_4arch4Sm80ELb1ELb0ELb1ELb1ELb1ELb0ELb1ELb0EEENS1_21CollectiveEpilogueFwdINS6_IJS8_SA_S9_EEENS6_IJNS7_ILi1EEESI_SI_EEESC_SE_Li128ELb1ELb1ELb0ELb0EEENS1_19SingleTileSchedulerILb1ELb0ELb1ELi128EEEEEEEEEvNT_6ParamsE)
        .other          _ZN7cutlass13device_kernelIN5flash19enable_sm80_to_sm89INS1_16FlashAttnFwdSm80INS1_25CollectiveMainloopFwdSm80ILi4ELi1ELb0EN4cute5tupleIJNS5_1CILi128EEENS7_ILi112EEENS7_ILi64EEEEEELi64ENS_10bfloat16_tEfNS_4arch4Sm80ELb1ELb0ELb1ELb1ELb1ELb0ELb1ELb0EEENS1_21CollectiveEpilogueFwdINS6_IJS8_SA_S9_EEENS6_IJNS7_ILi1EEESI_SI_EEESC_SE_Li128ELb1ELb1ELb0ELb0EEENS1_19SingleTileSchedulerILb1ELb0ELb1ELi128EEEEEEEEEvNT_6ParamsE,@"STO_CUDA_ENTRY STV_DEFAULT"
_ZN7cutlass13device_kernelIN5flash19enable_sm80_to_sm89INS1_16FlashAttnFwdSm80INS1_25CollectiveMainloopFwdSm80ILi4ELi1ELb0EN4cute5tupleIJNS5_1CILi128EEENS7_ILi112EEENS7_ILi64EEEEEELi64ENS_10bfloat16_tEfNS_4arch4Sm80ELb1ELb0ELb1ELb1ELb1ELb0ELb1ELb0EEENS1_21CollectiveEpilogueFwdINS6_IJS8_SA_S9_EEENS6_IJNS7_ILi1EEESI_SI_EEESC_SE_Li128ELb1ELb1ELb0ELb0EEENS1_19SingleTileSchedulerILb1ELb0ELb1ELi128EEEEEEEEEvNT_6ParamsE:
[----:B------:R-:W-:Y:S01]  /*0000*/  LDC R1, c[0x0][0x37c] ;  /* 0x0000df00ff017b82 */ /* 0x000fe20000000800 */
[----:B------:R-:W-:Y:S05]  /*0010*/  EXIT ;  /* 0x000000000000794d */ /* 0x000fea0003800000 */
.L_x_7:
        /* <DEDUP_REMOVED lines=14> */
.L_x_25:


//--------------------- .text._ZN7cutlass13device_kernelIN5flash19enable_sm80_to_sm89INS1_16FlashAttnFwdSm80INS1_25CollectiveMainloopFwdSm80ILi4ELi1ELb0EN4cute5tupleIJNS5_1CILi128EEENS7_ILi112EEENS7_ILi64EEEEEELi64ENS_10bfloat16_tEfNS_4arch4Sm80ELb1ELb0ELb1ELb1ELb1ELb1ELb1ELb0EEENS1_21CollectiveEpilogueFwdINS6_IJS8_SA_S9_EEENS6_IJNS7_ILi1EEESI_SI_EEESC_SE_Li128ELb1ELb1ELb0ELb0EEENS1_19SingleTileSchedulerILb1ELb0ELb1ELi128EEEEEEEEEvNT_6ParamsE --------------------------
	.section	.text._ZN7cutlass13device_kernelIN5flash19enable_sm80_to_sm89INS1_16FlashAttnFwdSm80INS1_25CollectiveMainloopFwdSm80ILi4ELi1ELb0EN4cute5tupleIJNS5_1CILi128EEENS7_ILi112EEENS7_ILi64EEEEEELi64ENS_10bfloat16_tEfNS_4arch4Sm80ELb1ELb0ELb1ELb1ELb1ELb1ELb1ELb0EEENS1_21CollectiveEpilogueFwdINS6_IJS8_SA_S9_EEENS6_IJNS7_ILi1EEESI_SI_EEESC_SE_Li128ELb1ELb1ELb0ELb0EEENS1_19SingleTileSchedulerILb1ELb0ELb1ELi128EEEEEEEEEvNT_6ParamsE,"ax",@progbits
	.align	128
.text._ZN7cutlass13device_kernelIN5flash19enable_sm80_to_sm89INS1_16FlashAttnFwdSm80INS1_25CollectiveMainloopFwdSm80ILi4ELi1ELb0EN4cute5tupleIJNS5_1CILi128EEENS7_ILi112EEENS7_ILi64EEEEEELi64ENS_10bfloat16_tEfNS_4arch4Sm80ELb1ELb0ELb1ELb1ELb1ELb1ELb1ELb0EEENS1_21CollectiveEpilogueFwdINS6_IJS8_SA_S9_EEENS6_IJNS7_ILi1EEESI_SI_EEESC_SE_Li128ELb1ELb1ELb0ELb0EEENS1_19SingleTileSchedulerILb1ELb0ELb1ELi128EEEEEEEEEvNT_6ParamsE:
        .type           _ZN7cutlass13device_kernelIN5flash19enable_sm80_to_sm89INS1_16FlashAttnFwdSm80INS1_25CollectiveMainloopFwdSm80ILi4ELi1ELb0EN4cute5tupleIJNS5_1CILi128EEENS7_ILi112EEENS7_ILi64EEEEEELi64ENS_10bfloat16_tEfNS_4arch4Sm80ELb1ELb0ELb1ELb1ELb1ELb1ELb1ELb0EEENS1_21CollectiveEpilogueFwdINS6_IJS8_SA_S9_EEENS6_IJNS7_ILi1EEESI_SI_EEESC_SE_Li128ELb1ELb1ELb0ELb0EEENS1_19SingleTileSchedulerILb1ELb0ELb1ELi128EEEEEEEEEvNT_6ParamsE,@function
        .size           _ZN7cutlass13device_kernelIN5flash19enable_sm80_to_sm89INS1_16FlashAttnFwdSm80INS1_25CollectiveMainloopFwdSm80ILi4ELi1ELb0EN4cute5tupleIJNS5_1CILi128EEENS7_ILi112EEENS7_ILi64EEEEEELi64ENS_10bfloat16_tEfNS_4arch4Sm80ELb1ELb0ELb1ELb1ELb1ELb1ELb1ELb0EEENS1_21CollectiveEpilogueFwdINS6_IJS8_SA_S9_EEENS6_IJNS7_ILi1EEESI_SI_EEESC_SE_Li128ELb1ELb1ELb0ELb0EEENS1_19SingleTileSchedulerILb1ELb0ELb1ELi128EEEEEEEEEvNT_6ParamsE,(.L_x_26 - _ZN7cutlass13device_kernelIN5flash19enable_sm80_to_sm89INS1_16FlashAttnFwdSm80INS1_25CollectiveMainloopFwdSm80ILi4ELi1ELb0EN4cute5tupleIJNS5_1CILi128EEENS7_ILi112EEENS7_ILi64EEEEEELi64ENS_10bfloat16_tEfNS_4arch4Sm80ELb1ELb0ELb1ELb1ELb1ELb1ELb1ELb0EEENS1_21CollectiveEpilogueFwdINS6_IJS8_SA_S9_EEENS6_IJNS7_ILi1EEESI_SI_EEESC_SE_Li128ELb1ELb1ELb0ELb0EEENS1_19SingleTileSchedulerILb1ELb0ELb1ELi128EEEEEEEEEvNT_6ParamsE)
        .other          _ZN7cutlass13device_kernelIN5flash19enable_sm80_to_sm89INS1_16FlashAttnFwdSm80INS1_25CollectiveMainloopFwdSm80ILi4ELi1ELb0EN4cute5tupleIJNS5_1CILi128EEENS7_ILi112EEENS7_ILi64EEEEEELi64ENS_10bfloat16_tEfNS_4arch4Sm80ELb1ELb0ELb1ELb1ELb1ELb1ELb1ELb0EEENS1_21CollectiveEpilogueFwdINS6_IJS8_SA_S9_EEENS6_IJNS7_ILi1EEESI_SI_EEESC_SE_Li128ELb1ELb1ELb0ELb0EEENS1_19SingleTileSchedulerILb1ELb0ELb1ELi128EEEEEEEEEvNT_6ParamsE,@"STO_CUDA_ENTRY STV_DEFAULT"
_ZN7cutlass13device_kernelIN5flash19enable_sm80_to_sm89INS1_16FlashAttnFwdSm80INS1_25CollectiveMainloopFwdSm80ILi4ELi1ELb0EN4cute5tupleIJNS5_1CILi128EEENS7_ILi112EEENS7_ILi64EEEEEELi64ENS_10bfloat16_tEfNS_4arch4Sm80ELb1ELb0ELb1ELb1ELb1ELb1ELb1ELb0EEENS1_21CollectiveEpilogueFwdINS6_IJS8_SA_S9_EEENS6_IJNS7_ILi1EEESI_SI_EEESC_SE_Li128ELb1ELb1ELb0ELb0EEENS1_19SingleTileSchedulerILb1ELb0ELb1ELi128EEEEEEEEEvNT_6ParamsE:
[----:B------:R-:W-:Y:S01]  /*0000*/  LDC R1, c[0x0][0x37c] ;  /* 0x0000df00ff017b82 */ /* 0x000fe20000000800 */
[----:B------:R-:W-:Y:S05]  /*0010*/  EXIT ;  /* 0x000000000000794d */ /* 0x000fea0003800000 */
.L_x_8:
        /* <DEDUP_REMOVED lines=14> */
.L_x_26:


//--------------------- .text._ZN7cutlass13device_kernelIN5flash19enable_sm80_to_sm89INS1_16FlashAttnFwdSm80INS1_25CollectiveMainloopFwdSm80ILi4ELi1ELb0EN4cute5tupleIJNS5_1CILi128EEENS7_ILi112EEENS7_ILi64EEEEEELi64ENS_10bfloat16_tEfNS_4arch4Sm80ELb0ELb0ELb0ELb0ELb1ELb0ELb1ELb0EEENS1_21CollectiveEpilogueFwdINS6_IJS8_SA_S9_EEENS6_IJNS7_ILi1EEESI_SI_EEESC_SE_Li128ELb0ELb1ELb0ELb0EEENS1_19SingleTileSchedulerILb0ELb0ELb1ELi128EEEEEEEEEvNT_6ParamsE --------------------------
	.section	.text._ZN7cutlass13device_kernelIN5flash19enable_sm80_to_sm89INS1_16FlashAttnFwdSm80INS1_25CollectiveMainloopFwdSm80ILi4ELi1ELb0EN4cute5tupleIJNS5_1CILi128EEENS7_ILi112EEENS7_ILi64EEEEEELi64ENS_10bfloat16_tEfNS_4arch4Sm80ELb0ELb0ELb0ELb0ELb1ELb0ELb1ELb0EEENS1_21CollectiveEpilogueFwdINS6_IJS8_SA_S9_EEENS6_IJNS7_ILi1EEESI_SI_EEESC_SE_Li128ELb0ELb1ELb0ELb0EEENS1_19SingleTileSchedulerILb0ELb0ELb1ELi128EEEEEEEEEvNT_6ParamsE,"ax",@progbits
	.align	128
.text._ZN7cutlass13device_kernelIN5flash19enable_sm80_to_sm89INS1_16FlashAttnFwdSm80INS1_25CollectiveMainloopFwdSm80ILi4ELi1ELb0EN4cute5tupleIJNS5_1CILi128EEENS7_ILi112EEENS7_ILi64EEEEEELi64ENS_10bfloat16_tEfNS_4arch4Sm80ELb0ELb0ELb0ELb0ELb1ELb0ELb1ELb0EEENS1_21CollectiveEpilogueFwdINS6_IJS8_SA_S9_EEENS6_IJNS7_ILi1EEESI_SI_EEESC_SE_Li128ELb0ELb1ELb0ELb0EEENS1_19SingleTileSchedulerILb0ELb0ELb1ELi128EEEEEEEEEvNT_6ParamsE:
        .type           _ZN7cutlass13device_kernelIN5flash19enable_sm80_to_sm89INS1_16FlashAttnFwdSm80INS1_25CollectiveMainloopFwdSm80ILi4ELi1ELb0EN4cute5tupleIJNS5_1CILi128EEENS7_ILi112EEENS7_ILi64EEEEEELi64ENS_10bfloat16_tEfNS_4arch4Sm80ELb0ELb0ELb0ELb0ELb1ELb0ELb1ELb0EEENS1_21CollectiveEpilogueFwdINS6_IJS8_SA_S9_EEENS6_IJNS7_ILi1EEESI_SI_EEESC_SE_Li128ELb0ELb1ELb0ELb0EEENS1_19SingleTileSchedulerILb0ELb0ELb1ELi128EEEEEEEEEvNT_6ParamsE,@function
        .size           _ZN7cutlass13device_kernelIN5flash19enable_sm80_to_sm89INS1_16FlashAttnFwdSm80INS1_25CollectiveMainloopFwdSm80ILi4ELi1ELb0EN4cute5tupleIJNS5_1CILi128EEENS7_ILi112EEENS7_ILi64EEEEEELi64ENS_10bfloat16_tEfNS_4arch4Sm80ELb0ELb0ELb0ELb0ELb1ELb0ELb1ELb0EEENS1_21CollectiveEpilogueFwdINS6_IJS8_SA_S9_EEENS6_IJNS7_ILi1EEESI_SI_EEESC_SE_Li128ELb0ELb1ELb0ELb0EEENS1_19SingleTileSchedulerILb0ELb0ELb1ELi128EEEEEEEEEvNT_6ParamsE,(.L_x_27 - _ZN7cutlass13device_kernelIN5flash19enable_sm80_to_sm89INS1_16FlashAttnFwdSm80INS1_25CollectiveMainloopFwdSm80ILi4ELi1ELb0EN4cute5tupleIJNS5_1CILi128EEENS7_ILi112EEENS7_ILi64EEEEEELi64ENS_10bfloat16_tEfNS_4arch4Sm80ELb0ELb0ELb0ELb0ELb1ELb0ELb1ELb0EEENS1_21CollectiveEpilogueFwdINS6_IJS8_SA_S9_EEENS6_IJNS7_ILi1EEESI_SI_EEESC_SE_Li128ELb0ELb1ELb0ELb0EEENS1_19SingleTileSchedulerILb0ELb0ELb1ELi128EEEEEEEEEvNT_6ParamsE)
        .other          _ZN7cutlass13device_kernelIN5flash19enable_sm80_to_sm89INS1_16FlashAttnFwdSm80INS1_25CollectiveMainloopFwdSm80ILi4ELi1ELb0EN4cute5tupleIJNS5_1CILi128EEENS7_ILi112EEENS7_ILi64EEEEEELi64ENS_10bfloat16_tEfNS_4arch4Sm80ELb0ELb0ELb0ELb0ELb1ELb0ELb1ELb0EEENS1_21CollectiveEpilogueFwdINS6_IJS8_SA_S9_EEENS6_IJNS7_ILi1EEESI_SI_EEESC_SE_Li128ELb0ELb1ELb0ELb0EEENS1_19SingleTileSchedulerILb0ELb0ELb1ELi128EEEEEEEEEvNT_6ParamsE,@"STO_CUDA_ENTRY STV_DEFAULT"
_ZN7cutlass13device_kernelIN5flash19enable_sm80_to_sm89INS1_16FlashAttnFwdSm80INS1_25CollectiveMainloopFwdSm80ILi4ELi1ELb0EN4cute5tupleIJNS5_1CILi128EEENS7_ILi112EEENS7_ILi64EEEEEELi64ENS_10bfloat16_tEfNS_4arch4Sm80ELb0ELb0ELb0ELb0ELb1ELb0ELb1ELb0EEENS1_21CollectiveEpilogueFwdINS6_IJS8_SA_S9_EEENS6_IJNS7_ILi1EEESI_SI_EEESC_SE_Li128ELb0ELb1ELb0ELb0EEENS1_19SingleTileSchedulerILb0ELb0ELb1ELi128EEEEEEEEEvNT_6ParamsE:
[----:B------:R-:W-:Y:S01]  /*0000*/  LDC R1, c[0x0][0x37c] ;  /* 0x0000df00ff017b82 */ /* 0x000fe20000000800 */
[----:B------:R-:W-:Y:S05]  /*0010*/  EXIT ;  /* 0x000000000000794d */ /* 0x000fea0003800000 */
.L_x_9:
        /* <DEDUP_REMOVED lines=14> */
.L_x_27:


//--------------------- .text._ZN7cutlass13device_kernelIN5flash19enable_sm80_to_sm89INS1_16FlashAttnFwdSm80INS1_25CollectiveMainloopFwdSm80ILi4ELi1ELb0EN4cute5tupleIJNS5_1CILi128EEENS7_ILi112EEENS7_ILi64EEEEEELi64ENS_10bfloat16_tEfNS_4arch4Sm80ELb0ELb0ELb0ELb1ELb1ELb0ELb1ELb0EEENS1_21CollectiveEpilogueFwdINS6_IJS8_SA_S9_EEENS6_IJNS7_ILi1EEESI_SI_EEESC_SE_Li128ELb1ELb1ELb0ELb0EEENS1_19SingleTileSchedulerILb1ELb0ELb1ELi128EEEEEEEEEvNT_6ParamsE --------------------------
	.section	.text._ZN7cutlass13device_kernelIN5flash19enable_sm80_to_sm89INS1_16FlashAttnFwdSm80INS1_25CollectiveMainloopFwdSm80ILi4ELi1ELb0EN4cute5tupleIJNS5_1CILi128EEENS7_ILi112EEENS7_ILi64EEEEEELi64ENS_10bfloat16_tEfNS_4arch4Sm80ELb0ELb0ELb0ELb1ELb1ELb0ELb1ELb0EEENS1_21CollectiveEpilogueFwdINS6_IJS8_SA_S9_EEENS6_IJNS7_ILi1EEESI_SI_EEESC_SE_Li128ELb1ELb1ELb0ELb0EEENS1_19SingleTileSchedulerILb1ELb0ELb1ELi128EEEEEEEEEvNT_6ParamsE,"ax",@progbits
	.align	128
.text._ZN7cutlass13device_kernelIN5flash19enable_sm80_to_sm89INS1_16FlashAttnFwdSm80INS1_25CollectiveMainloopFwdSm80ILi4ELi1ELb0EN4cute5tupleIJNS5_1CILi128EEENS7_ILi112EEENS7_ILi64EEEEEELi64ENS_10bfloat16_tEfNS_4arch4Sm80ELb0ELb0ELb0ELb1ELb1ELb0ELb1ELb0EEENS1_21CollectiveEpilogueFwdINS6_IJS8_SA_S9_EEENS6_IJNS7_ILi1EEESI_SI_EEESC_SE_Li128ELb1ELb1ELb0ELb0EEENS1_19SingleTileSchedulerILb1ELb0ELb1ELi128EEEEEEEEEvNT_6ParamsE:
        .type           _ZN7cutlass13device_kernelIN5flash19enable_sm80_to_sm89INS1_16FlashAttnFwdSm80INS1_25CollectiveMainloopFwdSm80ILi4ELi1ELb0EN4cute5tupleIJNS5_1CILi128EEENS7_ILi112EEENS7_ILi64EEEEEELi64ENS_10bfloat16_tEfNS_4arch4Sm80ELb0ELb0ELb0ELb1ELb1ELb0ELb1ELb0EEENS1_21CollectiveEpilogueFwdINS6_IJS8_SA_S9_EEENS6_IJNS7_ILi1EEESI_SI_EEESC_SE_Li128ELb1ELb1ELb0ELb0EEENS1_19SingleTileSchedulerILb1ELb0ELb1ELi128EEEEEEEEEvNT_6ParamsE,@function
        .size           _ZN7cutlass13device_kernelIN5flash19enable_sm80_to_sm89INS1_16FlashAttnFwdSm80INS1_25CollectiveMainloopFwdSm80ILi4ELi1ELb0EN4cute5tupleIJNS5_1CILi128EEENS7_ILi112EEENS7_ILi64EEEEEELi64ENS_10bfloat16_tEfNS_4arch4Sm80ELb0ELb0ELb0ELb1ELb1ELb0ELb1ELb0EEENS1_21CollectiveEpilogueFwdINS6_IJS8_SA_S9_EEENS6_IJNS7_ILi1EEESI_SI_EEESC_SE_Li128ELb1ELb1ELb0ELb0EEENS1_19SingleTileSchedulerILb1ELb0ELb1ELi128EEEEEEEEEvNT_6ParamsE,(.L_x_28 - _ZN7cutlass13device_kernelIN5flash19enable_sm80_to_sm89INS1_16FlashAttnFwdSm80INS1_25CollectiveMainloopFwdSm80ILi4ELi1ELb0EN4cute5tupleIJNS5_1CILi128EEENS7_ILi112EEENS7_ILi64EEEEEELi64ENS_10bfloat16_tEfNS_4arch4Sm80ELb0ELb0ELb0ELb1ELb1ELb0ELb1ELb0EEENS1_21CollectiveEpilogueFwdINS6_IJS8_SA_S9_EEENS6_IJNS7_ILi1EEESI_SI_EEESC_SE_Li128ELb1ELb1ELb0ELb0EEENS1_19SingleTileSchedulerILb1ELb0ELb1ELi128EEEEEEEEEvNT_6ParamsE)
        .other          _ZN7cutlass13device_kernelIN5flash19enable_sm80_to_sm89INS1_16FlashAttnFwdSm80INS1_25CollectiveMainloopFwdSm80ILi4ELi1ELb0EN4cute5tupleIJNS5_1CILi128EEENS7_ILi112EEENS7_ILi64EEEEEELi64ENS_10bfloat16_tEfNS_4arch4Sm80ELb0ELb0ELb0ELb1ELb1ELb0ELb1ELb0EEENS1_21CollectiveEpilogueFwdINS6_IJS8_SA_S9_EEENS6_IJNS7_ILi1EEESI_SI_EEESC_SE_Li128ELb1ELb1ELb0ELb0EEENS1_19SingleTileSchedulerILb1ELb0ELb1ELi128EEEEEEEEEvNT_6ParamsE,@"STO_CUDA_ENTRY STV_DEFAULT"
_ZN7cutlass13device_kernelIN5flash19enable_sm80_to_sm89INS1_16FlashAttnFwdSm80INS1_25CollectiveMainloopFwdSm80ILi4ELi1ELb0EN4cute5tupleIJNS5_1CILi128EEENS7_ILi112EEENS7_ILi64EEEEEELi64ENS_10bfloat16_tEfNS_4arch4Sm80ELb0ELb0ELb0ELb1ELb1ELb0ELb1ELb0EEENS1_21CollectiveEpilogueFwdINS6_IJS8_SA_S9_EEENS6_IJNS7_ILi1EEESI_SI_EEESC_SE_Li128ELb1ELb1ELb0ELb0EEENS1_19SingleTileSchedulerILb1ELb0ELb1ELi128EEEEEEEEEvNT_6ParamsE:
[----:B------:R-:W-:Y:S01]  /*0000*/  LDC R1, c[0x0][0x37c] ;  /* 0x0000df00ff017b82 */ /* 0x000fe20000000800 */
[----:B------:R-:W-:Y:S05]  /*0010*/  EXIT ;  /* 0x000000000000794d */ /* 0x000fea0003800000 */
.L_x_10:
        /* <DEDUP_REMOVED lines=14> */
.L_x_28:


//--------------------- .text._ZN7cutlass13device_kernelIN5flash19enable_sm80_to_sm89INS1_16FlashAttnFwdSm80INS1_25CollectiveMainloopFwdSm80ILi4ELi1ELb0EN4cute5tupleIJNS5_1CILi128EEENS7_ILi112EEENS7_ILi64EEEEEELi64ENS_10bfloat16_tEfNS_4arch4Sm80ELb0ELb0ELb0ELb1ELb1ELb1ELb1ELb0EEENS1_21CollectiveEpilogueFwdINS6_IJS8_SA_S9_EEENS6_IJNS7_ILi1EEESI_SI_EEESC_SE_Li128ELb1ELb1ELb0ELb0EEENS1_19SingleTileSchedulerILb1ELb0ELb1ELi128EEEEEEEEEvNT_6ParamsE --------------------------
	.section	.text._ZN7cutlass13device_kernelIN5flash19enable_sm80_to_sm89INS1_16FlashAttnFwdSm80INS1_25CollectiveMainloopFwdSm80ILi4ELi1ELb0EN4cute5tupleIJNS5_1CILi128EEENS7_ILi112EEENS7_ILi64EEEEEELi64ENS_10bfloat16_tEfNS_4arch4Sm80ELb0ELb0ELb0ELb1ELb1ELb1ELb1ELb0EEENS1_21CollectiveEpilogueFwdINS6_IJS8_SA_S9_EEENS6_IJNS7_ILi1EEESI_SI_EEESC_SE_Li128ELb1ELb1ELb0ELb0EEENS1_19SingleTileSchedulerILb1ELb0ELb1ELi128EEEEEEEEEvNT_6ParamsE,"ax",@progbits
	.align	128
.text._ZN7cutlass13device_kernelIN5flash19enable_sm80_to_sm89INS1_16FlashAttnFwdSm80INS1_25CollectiveMainloopFwdSm80ILi4ELi1ELb0EN4cute5tupleIJNS5_1CILi128EEENS7_ILi112EEENS7_ILi64EEEEEELi64ENS_10bfloat16_tEfNS_4arch4Sm80ELb0ELb0ELb0ELb1ELb1ELb1ELb1ELb0EEENS1_21CollectiveEpilogueFwdINS6_IJS8_SA_S9_EEENS6_IJNS7_ILi1EEESI_SI_EEESC_SE_Li128ELb1ELb1ELb0ELb0EEENS1_19SingleTileSchedulerILb1ELb0ELb1ELi128EEEEEEEEEvNT_6ParamsE:
        .type           _ZN7cutlass13device_kernelIN5flash19enable_sm80_to_sm89INS1_16FlashAttnFwdSm80INS1_25CollectiveMainloopFwdSm80ILi4ELi1ELb0EN4cute5tupleIJNS5_1CILi128EEENS7_ILi112EEENS7_ILi64EEEEEELi64ENS_10bfloat16_tEfNS_4arch4Sm80ELb0ELb0ELb0ELb1ELb1ELb1ELb1ELb0EEENS1_21CollectiveEpilogueFwdINS6_IJS8_SA_S9_EEENS6_IJNS7_ILi1EEESI_SI_EEESC_SE_Li128ELb1ELb1ELb0ELb0EEENS1_19SingleTileSchedulerILb1ELb0ELb1ELi128EEEEEEEEEvNT_6ParamsE,@function
        .size           _ZN7cutlass13device_kernelIN5flash19enable_sm80_to_sm89INS1_16FlashAttnFwdSm80INS1_25CollectiveMainloopFwdSm80ILi4ELi1ELb0EN4cute5tupleIJNS5_1CILi128EEENS7_ILi112EEENS7_ILi64EEEEEELi64ENS_10bfloat16_tEfNS_4arch4Sm80ELb0ELb0ELb0ELb1ELb1ELb1ELb1ELb0EEENS1_21CollectiveEpilogueFwdINS6_IJS8_SA_S9_EEENS6_IJNS7_ILi1EEESI_SI_EEESC_SE_Li128ELb1ELb1ELb0ELb0EEENS1_19SingleTileSchedulerILb1ELb0ELb1ELi128EEEEEEEEEvNT_6ParamsE,(.L_x_29 - _ZN7cutlass13device_kernelIN5flash19enable_sm80_to_sm89INS1_16FlashAttnFwdSm80INS1_25CollectiveMainloopFwdSm80ILi4ELi1ELb0EN4cute5tupleIJNS5_1CILi128EEENS7_ILi112EEENS7_ILi64EEEEEELi64ENS_10bfloat16_tEfNS_4arch4Sm80ELb0ELb0ELb0ELb1ELb1ELb1ELb1ELb0EEENS1_21CollectiveEpilogueFwdINS6_IJS8_SA_S9_EEENS6_IJNS7_ILi1EEESI_SI_EEESC_SE_Li128ELb1ELb1ELb0ELb0EEENS1_19SingleTileSchedulerILb1ELb0ELb1ELi128EEEEEEEEEvNT_6ParamsE)
        .other          _ZN7cutlass13device_kernelIN5flash19enable_sm80_to_sm89INS1_16FlashAttnFwdSm80INS1_25CollectiveMainloopFwdSm80ILi4ELi1ELb0EN4cute5tupleIJNS5_1CILi128EEENS7_ILi112EEENS7_ILi64EEEEEELi64ENS_10bfloat16_tEfNS_4arch4Sm80ELb0ELb0ELb0ELb1ELb1ELb1ELb1ELb0EEENS1_21CollectiveEpilogueFwdINS6_IJS8_SA_S9_EEENS6_IJNS7_ILi1EEESI_SI_EEESC_SE_Li128ELb1ELb1ELb0ELb0EEENS1_19SingleTileSchedulerILb1ELb0ELb1ELi128EEEEEEEEEvNT_6ParamsE,@"STO_CUDA_ENTRY STV_DEFAULT"
_ZN7cutlass13device_kernelIN5flash19enable_sm80_to_sm89INS1_16FlashAttnFwdSm80INS1_25CollectiveMainloopFwdSm80ILi4ELi1ELb0EN4cute5tupleIJNS5_1CILi128EEENS7_ILi112EEENS7_ILi64EEEEEELi64ENS_10bfloat16_tEfNS_4arch4Sm80ELb0ELb0ELb0ELb1ELb1ELb1ELb1ELb0EEENS1_21CollectiveEpilogueFwdINS6_IJS8_SA_S9_EEENS6_IJNS7_ILi1EEESI_SI_EEESC_SE_Li128ELb1ELb1ELb0ELb0EEENS1_19SingleTileSchedulerILb1ELb0ELb1ELi128EEEEEEEEEvNT_6ParamsE:
[----:B------:R-:W-:Y:S01]  /*0000*/  LDC R1, c[0x0][0x37c] ;  /* 0x0000df00ff017b82 */ /* 0x000fe20000000800 */
[----:B------:R-:W-:Y:S05]  /*0010*/  EXIT ;  /* 0x000000000000794d */ /* 0x000fea0003800000 */
.L_x_11:
        /* <DEDUP_REMOVED lines=14> */
.L_x_29:


//--------------------- .text._ZN7cutlass13device_kernelIN5flash19enable_sm80_to_sm89INS1_16FlashAttnFwdSm80INS1_25CollectiveMainloopFwdSm80ILi4ELi1ELb0EN4cute5tupleIJNS5_1CILi128EEENS7_ILi96EEENS7_ILi64EEEEEELi64ENS_10bfloat16_tEfNS_4arch4Sm80ELb0ELb1ELb0ELb0ELb1ELb0ELb1ELb0EEENS1_21CollectiveEpilogueFwdINS6_IJS8_SA_S9_EEENS6_IJNS7_ILi1EEESI_SI_EEESC_SE_Li128ELb0ELb1ELb0ELb0EEENS1_19SingleTileSchedulerILb0ELb0ELb1ELi128EEEEEEEEEvNT_6ParamsE --------------------------
	.section	.text._ZN7cutlass13device_kernelIN5flash19enable_sm80_to_sm89INS1_16FlashAttnFwdSm80INS1_25CollectiveMainloopFwdSm80ILi4ELi1ELb0EN4cute5tupleIJNS5_1CILi128EEENS7_ILi96EEENS7_ILi64EEEEEELi64ENS_10bfloat16_tEfNS_4arch4Sm80ELb0ELb1ELb0ELb0ELb1ELb0ELb1ELb0EEENS1_21CollectiveEpilogueFwdINS6_IJS8_SA_S9_EEENS6_IJNS7_ILi1EEESI_SI_EEESC_SE_Li128ELb0ELb1ELb0ELb0EEENS1_19SingleTileSchedulerILb0ELb0ELb1ELi128EEEEEEEEEvNT_6ParamsE,"ax",@progbits
	.align	128
.text._ZN7cutlass13device_kernelIN5flash19enable_sm80_to_sm89INS1_16FlashAttnFwdSm80INS1_25CollectiveMainloopFwdSm80ILi4ELi1ELb0EN4cute5tupleIJNS5_1CILi128EEENS7_ILi96EEENS7_ILi64EEEEEELi64ENS_10bfloat16_tEfNS_4arch4Sm80ELb0ELb1ELb0ELb0ELb1ELb0ELb1ELb0EEENS1_21CollectiveEpilogueFwdINS6_IJS8_SA_S9_EEENS6_IJNS7_ILi1EEESI_SI_EEESC_SE_Li128ELb0ELb1ELb0ELb0EEENS1_19SingleTileSchedulerILb0ELb0ELb1ELi128EEEEEEEEEvNT_6ParamsE:
        .type           _ZN7cutlass13device_kernelIN5flash19enable_sm80_to_sm89INS1_16FlashAttnFwdSm80INS1_25CollectiveMainloopFwdSm80ILi4ELi1ELb0EN4cute5tupleIJNS5_1CILi128EEENS7_ILi96EEENS7_ILi64EEEEEELi64ENS_10bfloat16_tEfNS_4arch4Sm80ELb0ELb1ELb0ELb0ELb1ELb0ELb1ELb0EEENS1_21CollectiveEpilogueFwdINS6_IJS8_SA_S9_EEENS6_IJNS7_ILi1EEESI_SI_EEESC_SE_Li128ELb0ELb1ELb0ELb0EEENS1_19SingleTileSchedulerILb0ELb0ELb1ELi128EEEEEEEEEvNT_6ParamsE,@function
        .size           _ZN7cutlass13device_kernelIN5flash19enable_sm80_to_sm89INS1_16FlashAttnFwdSm80INS1_25CollectiveMainloopFwdSm80ILi4ELi1ELb0EN4cute5tupleIJNS5_1CILi128EEENS7_ILi96EEENS7_ILi64EEEEEELi64ENS_10bfloat16_tEfNS_4arch4Sm80ELb0ELb1ELb0ELb0ELb1ELb0ELb1ELb0EEENS1_21CollectiveEpilogueFwdINS6_IJS8_SA_S9_EEENS6_IJNS7_ILi1EEESI_SI_EEESC_SE_Li128ELb0ELb1ELb0ELb0EEENS1_19SingleTileSchedulerILb0ELb0ELb1ELi128EEEEEEEEEvNT_6ParamsE,(.L_x_30 - _ZN7cutlass13device_kernelIN5flash19enable_sm80_to_sm89INS1_16FlashAttnFwdSm80INS1_25CollectiveMainloopFwdSm80ILi4ELi1ELb0EN4cute5tupleIJNS5_1CILi128EEENS7_ILi96EEENS7_ILi64EEEEEELi64ENS_10bfloat16_tEfNS_4arch4Sm80ELb0ELb1ELb0ELb0ELb1ELb0ELb1ELb0EEENS1_21CollectiveEpilogueFwdINS6_IJS8_SA_S9_EEENS6_IJNS7_ILi1EEESI_SI_EEESC_SE_Li128ELb0ELb1ELb0ELb0EEENS1_19SingleTileSchedulerILb0ELb0ELb1ELi128EEEEEEEEEvNT_6ParamsE)
        .other          _ZN7cutlass13device_kernelIN5flash19enable_sm80_to_sm89INS1_16FlashAttnFwdSm80INS1_25CollectiveMainloopFwdSm80ILi4ELi1ELb0EN4cute5tupleIJNS5_1CILi128EEENS7_ILi96EEENS7_ILi64EEEEEELi64ENS_10bfloat16_tEfNS_4arch4Sm80ELb0ELb1ELb0ELb0ELb1ELb0ELb1ELb0EEENS1_21CollectiveEpilogueFwdINS6_IJS8_SA_S9_EEENS6_IJNS7_ILi1EEESI_SI_EEESC_SE_Li128ELb0ELb1ELb0ELb0EEENS1_19SingleTileSchedulerILb0ELb0ELb1ELi128EEEEEEEEEvNT_6ParamsE,@"STO_CUDA_ENTRY STV_DEFAULT"
_ZN7cutlass13device_kernelIN5flash19enable_sm80_to_sm89INS1_16FlashAttnFwdSm80INS1_25CollectiveMainloopFwdSm80ILi4ELi1ELb0EN4cute5tupleIJNS5_1CILi128EEENS7_ILi96EEENS7_ILi64EEEEEELi64ENS_10bfloat16_tEfNS_4arch4Sm80ELb0ELb1ELb0ELb0ELb1ELb0ELb1ELb0EEENS1_21CollectiveEpilogueFwdINS6_IJS8_SA_S9_EEENS6_IJNS7_ILi1EEESI_SI_EEESC_SE_Li128ELb0ELb1ELb0ELb0EEENS1_19SingleTileSchedulerILb0ELb0ELb1ELi128EEEEEEEEEvNT_6ParamsE:
[----:B------:R-:W-:Y:S01]  /*0000*/  LDC R1, c[0x0][0x37c] ;  /* 0x0000df00ff017b82 */ /* 0x000fe20000000800 */
[----:B------:R-:W-:Y:S05]  /*0010*/  EXIT ;  /* 0x000000000000794d */ /* 0x000fea0003800000 */
.L_x_12:
        /* <DEDUP_REMOVED lines=14> */
.L_x_30:


//--------------------- .text._ZN7cutlass13device_kernelIN5flash19enable_sm80_to_sm89INS1_16FlashAttnFwdSm80INS1_25CollectiveMainloopFwdSm80ILi4ELi1ELb0EN4cute5tupleIJNS5_1CILi128EEENS7_ILi96EEENS7_ILi64EEEEEELi64ENS_10bfloat16_tEfNS_4arch4Sm80ELb0ELb1ELb0ELb1ELb1ELb0ELb1ELb0EEENS1_21CollectiveEpilogueFwdINS6_IJS8_SA_S9_EEENS6_IJNS7_ILi1EEESI_SI_EEESC_SE_Li128ELb1ELb1ELb0ELb0EEENS1_19SingleTileSchedulerILb1ELb0ELb1ELi128EEEEEEEEEvNT_6ParamsE --------------------------
	.section	.text._ZN7cutlass13device_kernelIN5flash19enable_sm80_to_sm89INS1_16FlashAttnFwdSm80INS1_25CollectiveMainloopFwdSm80ILi4ELi1ELb0EN4cute5tupleIJNS5_1CILi128EEENS7_ILi96EEENS7_ILi64EEEEEELi64ENS_10bfloat16_tEfNS_4arch4Sm80ELb0ELb1ELb0ELb1ELb1ELb0ELb1ELb0EEENS1_21CollectiveEpilogueFwdINS6_IJS8_SA_S9_EEENS6_IJNS7_ILi1EEESI_SI_EEESC_SE_Li128ELb1ELb1ELb0ELb0EEENS1_19SingleTileSchedulerILb1ELb0ELb1ELi128EEEEEEEEEvNT_6ParamsE,"ax",@progbits
	.align	128
.text._ZN7cutlass13device_kernelIN5flash19enable_sm80_to_sm89INS1_16FlashAttnFwdSm80INS1_25CollectiveMainloopFwdSm80ILi4ELi1ELb0EN4cute5tupleIJNS5_1CILi128EEENS7_ILi96EEENS7_ILi64EEEEEELi64ENS_10bfloat16_tEfNS_4arch4Sm80ELb0ELb1ELb0ELb1ELb1ELb0ELb1ELb0EEENS1_21CollectiveEpilogueFwdINS6_IJS8_SA_S9_EEENS6_IJNS7_ILi1EEESI_SI_EEESC_SE_Li128ELb1ELb1ELb0ELb0EEENS1_19SingleTileSchedulerILb1ELb0ELb1ELi128EEEEEEEEEvNT_6ParamsE:
        .type           _ZN7cutlass13device_kernelIN5flash19enable_sm80_to_sm89INS1_16FlashAttnFwdSm80INS1_25CollectiveMainloopFwdSm80ILi4ELi1ELb0EN4cute5tupleIJNS5_1CILi128EEENS7_ILi96EEENS7_ILi64EEEEEELi64ENS_10bfloat16_tEfNS_4arch4Sm80ELb0ELb1ELb0ELb1ELb1ELb0ELb1ELb0EEENS1_21CollectiveEpilogueFwdINS6_IJS8_SA_S9_EEENS6_IJNS7_ILi1EEESI_SI_EEESC_SE_Li128ELb1ELb1ELb0ELb0EEENS1_19SingleTileSchedulerILb1ELb0ELb1ELi128EEEEEEEEEvNT_6ParamsE,@function
        .size           _ZN7cutlass13device_kernelIN5flash19enable_sm80_to_sm89INS1_16FlashAttnFwdSm80INS1_25CollectiveMainloopFwdSm80ILi4ELi1ELb0EN4cute5tupleIJNS5_1CILi128EEENS7_ILi96EEENS7_ILi64EEEEEELi64ENS_10bfloat16_tEfNS_4arch4Sm80ELb0ELb1ELb0ELb1ELb1ELb0ELb1ELb0EEENS1_21CollectiveEpilogueFwdINS6_IJS8_SA_S9_EEENS6_IJNS7_ILi1EEESI_SI_EEESC_SE_Li128ELb1ELb1ELb0ELb0EEENS1_19SingleTileSchedulerILb1ELb0ELb1ELi128EEEEEEEEEvNT_6ParamsE,(.L_x_31 - _ZN7cutlass13device_kernelIN5flash19enable_sm80_to_sm89INS1_16FlashAttnFwdSm80INS1_25CollectiveMainloopFwdSm80ILi4ELi1ELb0EN4cute5tupleIJNS5_1CILi128EEENS7_ILi96EEENS7_ILi64EEEEEELi64ENS_10bfloat16_tEfNS_4arch4Sm80ELb0ELb1ELb0ELb1ELb1ELb0ELb1ELb0EEENS1_21CollectiveEpilogueFwdINS6_IJS8_SA_S9_EEENS6_IJNS7_ILi1EEESI_SI_EEESC_SE_Li128ELb1ELb1ELb0ELb0EEENS1_19SingleTileSchedulerILb1ELb0ELb1ELi128EEEEEEEEEvNT_6ParamsE)
        .other          _ZN7cutlass13device_kernelIN5flash19enable_sm80_to_sm89INS1_16FlashAttnFwdSm80INS1_25CollectiveMainloopFwdSm80ILi4ELi1ELb0EN4cute5tupleIJNS5_1CILi128EEENS7_ILi96EEENS7_ILi64EEEEEELi64ENS_10bfloat16_tEfNS_4arch4Sm80ELb0ELb1ELb0ELb1ELb1ELb0ELb1ELb0EEENS1_21CollectiveEpilogueFwdINS6_IJS8_SA_S9_EEENS6_IJNS7_ILi1EEESI_SI_EEESC_SE_Li128ELb1ELb1ELb0ELb0EEENS1_19SingleTileSchedulerILb1ELb0ELb1ELi128EEEEEEEEEvNT_6ParamsE,@"STO_CUDA_ENTRY STV_DEFAULT"
_ZN7cutlass13device_kernelIN5flash19enable_sm80_to_sm89INS1_16FlashAttnFwdSm80INS1_25CollectiveMainloopFwdSm80ILi4ELi1ELb0EN4cute5tupleIJNS5_1CILi128EEENS7_ILi96EEENS7_ILi64EEEEEELi64ENS_10bfloat16_tEfNS_4arch4Sm80ELb0ELb1ELb0ELb1ELb1ELb0ELb1ELb0EEENS1_21CollectiveEpilogueFwdINS6_IJS8_SA_S9_EEENS6_IJNS7_ILi1EEESI_SI_EEESC_SE_Li128ELb1ELb1ELb0ELb0EEENS1_19SingleTileSchedulerILb1ELb0ELb1ELi128EEEEEEEEEvNT_6ParamsE:
[----:B------:R-:W-:Y:S01]  /*0000*/  LDC R1, c[0x0][0x37c] ;  /* 0x0000df00ff017b82 */ /* 0x000fe20000000800 */
[----:B------:R-:W-:Y:S05]  /*0010*/  EXIT ;  /* 0x000000000000794d */ /* 0x000fea0003800000 */
.L_x_13:
        /* <DEDUP_REMOVED lines=14> */
.L_x_31:


//--------------------- .text._ZN7cutlass13device_kernelIN5flash19enable_sm80_to_sm89INS1_16FlashAttnFwdSm80INS1_25CollectiveMainloopFwdSm80ILi4ELi1ELb0EN4cute5tupleIJNS5_1CILi128EEENS7_ILi96EEENS7_ILi64EEEEEELi64ENS_10bfloat16_tEfNS_4arch4Sm80ELb0ELb1ELb0ELb1ELb1ELb1ELb1ELb0EEENS1_21CollectiveEpilogueFwdINS6_IJS8_SA_S9_EEENS6_IJNS7_ILi1EEESI_SI_EEESC_SE_Li128ELb1ELb1ELb0ELb0EEENS1_19SingleTileSchedulerILb1ELb0ELb1ELi128EEEEEEEEEvNT_6ParamsE --------------------------
	.section	.text._ZN7cutlass13device_kernelIN5flash19enable_sm80_to_sm89INS1_16FlashAttnFwdSm80INS1_25CollectiveMainloopFwdSm80ILi4ELi1ELb0EN4cute5tupleIJNS5_1CILi128EEENS7_ILi96EEENS7_ILi64EEEEEELi64ENS_10bfloat16_tEfNS_4arch4Sm80ELb0ELb1ELb0ELb1ELb1ELb1ELb1ELb0EEENS1_21CollectiveEpilogueFwdINS6_IJS8_SA_S9_EEENS6_IJNS7_ILi1EEESI_SI_EEESC_SE_Li128ELb1ELb1ELb0ELb0EEENS1_19SingleTileSchedulerILb1ELb0ELb1ELi128EEEEEEEEEvNT_6ParamsE,"ax",@progbits
	.align	128
.text._ZN7cutlass13device_kernelIN5flash19enable_sm80_to_sm89INS1_16FlashAttnFwdSm80INS1_25CollectiveMainloopFwdSm80ILi4ELi1ELb0EN4cute5tupleIJNS5_1CILi128EEENS7_ILi96EEENS7_ILi64EEEEEELi64ENS_10bfloat16_tEfNS_4arch4Sm80ELb0ELb1ELb0ELb1ELb1ELb1ELb1ELb0EEENS1_21CollectiveEpilogueFwdINS6_IJS8_SA_S9_EEENS6_IJNS7_ILi1EEESI_SI_EEESC_SE_Li128ELb1ELb1ELb0ELb0EEENS1_19SingleTileSchedulerILb1ELb0ELb1ELi128EEEEEEEEEvNT_6ParamsE:
        .type           _ZN7cutlass13device_kernelIN5flash19enable_sm80_to_sm89INS1_16FlashAttnFwdSm80INS1_25CollectiveMainloopFwdSm80ILi4ELi1ELb0EN4cute5tupleIJNS5_1CILi128EEENS7_ILi96EEENS7_ILi64EEEEEELi64ENS_10bfloat16_tEfNS_4arch4Sm80ELb0ELb1ELb0ELb1ELb1ELb1ELb1ELb0EEENS1_21CollectiveEpilogueFwdINS6_IJS8_SA_S9_EEENS6_IJNS7_ILi1EEESI_SI_EEESC_SE_Li128ELb1ELb1ELb0ELb0EEENS1_19SingleTileSchedulerILb1ELb0ELb1ELi128EEEEEEEEEvNT_6ParamsE,@function
        .size           _ZN7cutlass13device_kernelIN5flash19enable_sm80_to_sm89INS1_16FlashAttnFwdSm80INS1_25CollectiveMainloopFwdSm80ILi4ELi1ELb0EN4cute5tupleIJNS5_1CILi128EEENS7_ILi96EEENS7_ILi64EEEEEELi64ENS_10bfloat16_tEfNS_4arch4Sm80ELb0ELb1ELb0ELb1ELb1ELb1ELb1ELb0EEENS1_21CollectiveEpilogueFwdINS6_IJS8_SA_S9_EEENS6_IJNS7_ILi1EEESI_SI_EEESC_SE_Li128ELb1ELb1ELb0ELb0EEENS1_19SingleTileSchedulerILb1ELb0ELb1ELi128EEEEEEEEEvNT_6ParamsE,(.L_x_32 - _ZN7cutlass13device_kernelIN5flash19enable_sm80_to_sm89INS1_16FlashAttnFwdSm80INS1_25CollectiveMainloopFwdSm80ILi4ELi1ELb0EN4cute5tupleIJNS5_1CILi128EEENS7_ILi96EEENS7_ILi64EEEEEELi64ENS_10bfloat16_tEfNS_4arch4Sm80ELb0ELb1ELb0ELb1ELb1ELb1ELb1ELb0EEENS1_21CollectiveEpilogueFwdINS6_IJS8_SA_S9_EEENS6_IJNS7_ILi1EEESI_SI_EEESC_SE_Li128ELb1ELb1ELb0ELb0EEENS1_19SingleTileSchedulerILb1ELb0ELb1ELi128EEEEEEEEEvNT_6ParamsE)
        .other          _ZN7cutlass13device_kernelIN5flash19enable_sm80_to_sm89INS1_16FlashAttnFwdSm80INS1_25CollectiveMainloopFwdSm80ILi4ELi1ELb0EN4cute5tupleIJNS5_1CILi128EEENS7_ILi96EEENS7_ILi64EEEEEELi64ENS_10bfloat16_tEfNS_4arch4Sm80ELb0ELb1ELb0ELb1ELb1ELb1ELb1ELb0EEENS1_21CollectiveEpilogueFwdINS6_IJS8_SA_S9_EEENS6_IJNS7_ILi1EEESI_SI_EEESC_SE_Li128ELb1ELb1ELb0ELb0EEENS1_19SingleTileSchedulerILb1ELb0ELb1ELi128EEEEEEEEEvNT_6ParamsE,@"STO_CUDA_ENTRY STV_DEFAULT"
_ZN7cutlass13device_kernelIN5flash19enable_sm80_to_sm89INS1_16FlashAttnFwdSm80INS1_25CollectiveMainloopFwdSm80ILi4ELi1ELb0EN4cute5tupleIJNS5_1CILi128EEENS7_ILi96EEENS7_ILi64EEEEEELi64ENS_10bfloat16_tEfNS_4arch4Sm80ELb0ELb1ELb0ELb1ELb1ELb1ELb1ELb0EEENS1_21CollectiveEpilogueFwdINS6_IJS8_SA_S9_EEENS6_IJNS7_ILi1EEESI_SI_EEESC_SE_Li128ELb1ELb1ELb0ELb0EEENS1_19SingleTileSchedulerILb1ELb0ELb1ELi128EEEEEEEEEvNT_6ParamsE:
[----:B------:R-:W-:Y:S01]  /*0000*/  LDC R1, c[0x0][0x37c] ;  /* 0x0000df00ff017b82 */ /* 0x000fe20000000800 */
[----:B------:R-:W-:Y:S05]  /*0010*/  EXIT ;  /* 0x000000000000794d */ /* 0x000fea0003800000 */
.L_x_14:
        /* <DEDUP_REMOVED lines=14> */
.L_x_32:


//--------------------- .text._ZN7cutlass13device_kernelIN5flash19enable_sm80_to_sm89INS1_16FlashAttnFwdSm80INS1_25CollectiveMainloopFwdSm80ILi4ELi1ELb0EN4cute5tupleIJNS5_1CILi128EEENS7_ILi112EEENS7_ILi64EEEEEELi64ENS_10bfloat16_tEfNS_4arch4Sm80ELb1ELb0ELb0ELb0ELb1ELb0ELb1ELb0EEENS1_21CollectiveEpilogueFwdINS6_IJS8_SA_S9_EEENS6_IJNS7_ILi1EEESI_SI_EEESC_SE_Li128ELb0ELb1ELb0ELb0EEENS1_30DynamicPersistentTileSchedulerILi128ELi128ELb0ELb1ELb0EEEEEEEEEvNT_6ParamsE --------------------------
	.section	.text._ZN7cutlass13device_kernelIN5flash19enable_sm80_to_sm89INS1_16FlashAttnFwdSm80INS1_25CollectiveMainloopFwdSm80ILi4ELi1ELb0EN4cute5tupleIJNS5_1CILi128EEENS7_ILi112EEENS7_ILi64EEEEEELi64ENS_10bfloat16_tEfNS_4arch4Sm80ELb1ELb0ELb0ELb0ELb1ELb0ELb1ELb0EEENS1_21CollectiveEpilogueFwdINS6_IJS8_SA_S9_EEENS6_IJNS7_ILi1EEESI_SI_EEESC_SE_Li128ELb0ELb1ELb0ELb0EEENS1_30DynamicPersistentTileSchedulerILi128ELi128ELb0ELb1ELb0EEEEEEEEEvNT_6ParamsE,"ax",@progbits
	.align	128
.text._ZN7cutlass13device_kernelIN5flash19enable_sm80_to_sm89INS1_16FlashAttnFwdSm80INS1_25CollectiveMainloopFwdSm80ILi4ELi1ELb0EN4cute5tupleIJNS5_1CILi128EEENS7_ILi112EEENS7_ILi64EEEEEELi64ENS_10bfloat16_tEfNS_4arch4Sm80ELb1ELb0ELb0ELb0ELb1ELb0ELb1ELb0EEENS1_21CollectiveEpilogueFwdINS6_IJS8_SA_S9_EEENS6_IJNS7_ILi1EEESI_SI_EEESC_SE_Li128ELb0ELb1ELb0ELb0EEENS1_30DynamicPersistentTileSchedulerILi128ELi128ELb0ELb1ELb0EEEEEEEEEvNT_6ParamsE:
        .type           _ZN7cutlass13device_kernelIN5flash19enable_sm80_to_sm89INS1_16FlashAttnFwdSm80INS1_25CollectiveMainloopFwdSm80ILi4ELi1ELb0EN4cute5tupleIJNS5_1CILi128EEENS7_ILi112EEENS7_ILi64EEEEEELi64ENS_10bfloat16_tEfNS_4arch4Sm80ELb1ELb0ELb0ELb0ELb1ELb0ELb1ELb0EEENS1_21CollectiveEpilogueFwdINS6_IJS8_SA_S9_EEENS6_IJNS7_ILi1EEESI_SI_EEESC_SE_Li128ELb0ELb1ELb0ELb0EEENS1_30DynamicPersistentTileSchedulerILi128ELi128ELb0ELb1ELb0EEEEEEEEEvNT_6ParamsE,@function
        .size           _ZN7cutlass13device_kernelIN5flash19enable_sm80_to_sm89INS1_16FlashAttnFwdSm80INS1_25CollectiveMainloopFwdSm80ILi4ELi1ELb0EN4cute5tupleIJNS5_1CILi128EEENS7_ILi112EEENS7_ILi64EEEEEELi64ENS_10bfloat16_tEfNS_4arch4Sm80ELb1ELb0ELb0ELb0ELb1ELb0ELb1ELb0EEENS1_21CollectiveEpilogueFwdINS6_IJS8_SA_S9_EEENS6_IJNS7_ILi1EEESI_SI_EEESC_SE_Li128ELb0ELb1ELb0ELb0EEENS1_30DynamicPersistentTileSchedulerILi128ELi128ELb0ELb1ELb0EEEEEEEEEvNT_6ParamsE,(.L_x_33 - _ZN7cutlass13device_kernelIN5flash19enable_sm80_to_sm89INS1_16FlashAttnFwdSm80INS1_25CollectiveMainloopFwdSm80ILi4ELi1ELb0EN4cute5tupleIJNS5_1CILi128EEENS7_ILi112EEENS7_ILi64EEEEEELi64ENS_10bfloat16_tEfNS_4arch4Sm80ELb1ELb0ELb0ELb0ELb1ELb0ELb1ELb0EEENS1_21CollectiveEpilogueFwdINS6_IJS8_SA_S9_EEENS6_IJNS7_ILi1EEESI_SI_EEESC_SE_Li128ELb0ELb1ELb0ELb0EEENS1_30DynamicPersistentTileSchedulerILi128ELi128ELb0ELb1ELb0EEEEEEEEEvNT_6ParamsE)
        .other          _ZN7cutlass13device_kernelIN5flash19enable_sm80_to_sm89INS1_16FlashAttnFwdSm80INS1_25CollectiveMainloopFwdSm80ILi4ELi1ELb0EN4cute5tupleIJNS5_1CILi128EEENS7_ILi112EEENS7_ILi64EEEEEELi64ENS_10bfloat16_tEfNS_4arch4Sm80ELb1ELb0ELb0ELb0ELb1ELb0ELb1ELb0EEENS1_21CollectiveEpilogueFwdINS6_IJS8_SA_S9_EEENS6_IJNS7_ILi1EEESI_SI_EEESC_SE_Li128ELb0ELb1ELb0ELb0EEENS1_30DynamicPersistentTileSchedulerILi128ELi128ELb0ELb1ELb0EEEEEEEEEvNT_6ParamsE,@"STO_CUDA_ENTRY STV_DEFAULT"
_ZN7cutlass13device_kernelIN5flash19enable_sm80_to_sm89INS1_16FlashAttnFwdSm80INS1_25CollectiveMainloopFwdSm80ILi4ELi1ELb0EN4cute5tupleIJNS5_1CILi128EEENS7_ILi112EEENS7_ILi64EEEEEELi64ENS_10bfloat16_tEfNS_4arch4Sm80ELb1ELb0ELb0ELb0ELb1ELb0ELb1ELb0EEENS1_21CollectiveEpilogueFwdINS6_IJS8_SA_S9_EEENS6_IJNS7_ILi1EEESI_SI_EEESC_SE_Li128ELb0ELb1ELb0ELb0EEENS1_30DynamicPersistentTileSchedulerILi128ELi128ELb0ELb1ELb0EEEEEEEEEvNT_6ParamsE:
[----:B------:R-:W-:Y:S01]  /*0000*/  LDC R1, c[0x0][0x37c] ;  /* 0x0000df00ff017b82 */ /* 0x000fe20000000800 */
[----:B------:R-:W-:Y:S05]  /*0010*/  EXIT ;  /* 0x000000000000794d */ /* 0x000fea0003800000 */
.L_x_15:
        /* <DEDUP_REMOVED lines=14> */
.L_x_33:


//--------------------- .text._ZN7cutlass13device_kernelIN5flash19enable_sm80_to_sm89INS1_16FlashAttnFwdSm80INS1_25CollectiveMainloopFwdSm80ILi4ELi1ELb0EN4cute5tupleIJNS5_1CILi128EEENS7_ILi112EEENS7_ILi64EEEEEELi64ENS_10bfloat16_tEfNS_4arch4Sm80ELb1ELb0ELb0ELb1ELb1ELb0ELb1ELb0EEENS1_21CollectiveEpilogueFwdINS6_IJS8_SA_S9_EEENS6_IJNS7_ILi1EEESI_SI_EEESC_SE_Li128ELb1ELb1ELb0ELb0EEENS1_19SingleTileSchedulerILb1ELb0ELb1ELi128EEEEEEEEEvNT_6ParamsE --------------------------
	.section	.text._ZN7cutlass13device_kernelIN5flash19enable_sm80_to_sm89INS1_16FlashAttnFwdSm80INS1_25CollectiveMainloopFwdSm80ILi4ELi1ELb0EN4cute5tupleIJNS5_1CILi128EEENS7_ILi112EEENS7_ILi64EEEEEELi64ENS_10bfloat16_tEfNS_4arch4Sm80ELb1ELb0ELb0ELb1ELb1ELb0ELb1ELb0EEENS1_21CollectiveEpilogueFwdINS6_IJS8_SA_S9_EEENS6_IJNS7_ILi1EEESI_SI_EEESC_SE_Li128ELb1ELb1ELb0ELb0EEENS1_19SingleTileSchedulerILb1ELb0ELb1ELi128EEEEEEEEEvNT_6ParamsE,"ax",@progbits
	.align	128
.text._ZN7cutlass13device_kernelIN5flash19enable_sm80_to_sm89INS1_16FlashAttnFwdSm80INS1_25CollectiveMainloopFwdSm80ILi4ELi1ELb0EN4cute5tupleIJNS5_1CILi128EEENS7_ILi112EEENS7_ILi64EEEEEELi64ENS_10bfloat16_tEfNS_4arch4Sm80ELb1ELb0ELb0ELb1ELb1ELb0ELb1ELb0EEENS1_21CollectiveEpilogueFwdINS6_IJS8_SA_S9_EEENS6_IJNS7_ILi1EEESI_SI_EEESC_SE_Li128ELb1ELb1ELb0ELb0EEENS1_19SingleTileSchedulerILb1ELb0ELb1ELi128EEEEEEEEEvNT_6ParamsE:
        .type           _ZN7cutlass13device_kernelIN5flash19enable_sm80_to_sm89INS1_16FlashAttnFwdSm80INS1_25CollectiveMainloopFwdSm80ILi4ELi1ELb0EN4cute5tupleIJNS5_1CILi128EEENS7_ILi112EEENS7_ILi64EEEEEELi64ENS_10bfloat16_tEfNS_4arch4Sm80ELb1ELb0ELb0ELb1ELb1ELb0ELb1ELb0EEENS1_21CollectiveEpilogueFwdINS6_IJS8_SA_S9_EEENS6_IJNS7_ILi1EEESI_SI_EEESC_SE_Li128ELb1ELb1ELb0ELb0EEENS1_19SingleTileSchedulerILb1ELb0ELb1ELi128EEEEEEEEEvNT_6ParamsE,@function
        .size           _ZN7cutlass13device_kernelIN5flash19enable_sm80_to_sm89INS1_16FlashAttnFwdSm80INS1_25CollectiveMainloopFwdSm80ILi4ELi1ELb0EN4cute5tupleIJNS5_1CILi128EEENS7_ILi112EEENS7_ILi64EEEEEELi64ENS_10bfloat16_tEfNS_4arch4Sm80ELb1ELb0ELb0ELb1ELb1ELb0ELb1ELb0EEENS1_21CollectiveEpilogueFwdINS6_IJS8_SA_S9_EEENS6_IJNS7_ILi1EEESI_SI_EEESC_SE_Li128ELb1ELb1ELb0ELb0EEENS1_19SingleTileSchedulerILb1ELb0ELb1ELi128EEEEEEEEEvNT_6ParamsE,(.L_x_34 - _ZN7cutlass13device_kernelIN5flash19enable_sm80_to_sm89INS1_16FlashAttnFwdSm80INS1_25CollectiveMainloopFwdSm80ILi4ELi1ELb0EN4cute5tupleIJNS5_1CILi128EEENS7_ILi112EEENS7_ILi64EEEEEELi64ENS_10bfloat16_tEfNS_4arch4Sm80ELb1ELb0ELb0ELb1ELb1ELb0ELb1ELb0EEENS1_21CollectiveEpilogueFwdINS6_IJS8_SA_S9_EEENS6_IJNS7_ILi1EEESI_SI_EEESC_SE_Li128ELb1ELb1ELb0ELb0EEENS1_19SingleTileSchedulerILb1ELb0ELb1ELi128EEEEEEEEEvNT_6ParamsE)
        .other          _ZN7cutlass13device_kernelIN5flash19enable_sm80_to_sm89INS1_16FlashAttnFwdSm80INS1_25CollectiveMainloopFwdSm80ILi4ELi1ELb0EN4cute5tupleIJNS5_1CILi128EEENS7_ILi112EEENS7_ILi64EEEEEELi64ENS_10bfloat16_tEfNS_4arch4Sm80ELb1ELb0ELb0ELb1ELb1ELb0ELb1ELb0EEENS1_21CollectiveEpilogueFwdINS6_IJS8_SA_S9_EEENS6_IJNS7_ILi1EEESI_SI_EEESC_SE_Li128ELb1ELb1ELb0ELb0EEENS1_19SingleTileSchedulerILb1ELb0ELb1ELi128EEEEEEEEEvNT_6ParamsE,@"STO_CUDA_ENTRY STV_DEFAULT"
_ZN7cutlass13device_kernelIN5flash19enable_sm80_to_sm89INS1_16FlashAttnFwdSm80INS1_25CollectiveMainloopFwdSm80ILi4ELi1ELb0EN4cute5tupleIJNS5_1CILi128EEENS7_ILi112EEENS7_ILi64EEEEEELi64ENS_10bfloat16_tEfNS_4arch4Sm80ELb1ELb0ELb0ELb1ELb1ELb0ELb1ELb0EEENS1_21CollectiveEpilogueFwdINS6_IJS8_SA_S9_EEENS6_IJNS7_ILi1EEESI_SI_EEESC_SE_Li128ELb1ELb1ELb0ELb0EEENS1_19SingleTileSchedulerILb1ELb0ELb1ELi128EEEEEEEEEvNT_6ParamsE:
[----:B------:R-:W-:Y:S01]  /*0000*/  LDC R1, c[0x0][0x37c] ;  /* 0x0000df00ff017b82 */ /* 0x000fe20000000800 */
[----:B------:R-:W-:Y:S05]  /*0010*/  EXIT ;  /* 0x000000000000794d */ /* 0x000fea0003800000 */
.L_x_16:
        /* <DEDUP_REMOVED lines=14> */
.L_x_34:


//--------------------- .text._ZN7cutlass13device_kernelIN5flash19enable_sm80_to_sm89INS1_16FlashAttnFwdSm80INS1_25CollectiveMainloopFwdSm80ILi4ELi1ELb0EN4cute5tupleIJNS5_1CILi128EEENS7_ILi112EEENS7_ILi64EEEEEELi64ENS_10bfloat16_tEfNS_4arch4Sm80ELb1ELb0ELb0ELb1ELb1ELb1ELb1ELb0EEENS1_21CollectiveEpilogueFwdINS6_IJS8_SA_S9_EEENS6_IJNS7_ILi1EEESI_SI_EEESC_SE_Li128ELb1ELb1ELb0ELb0EEENS1_19SingleTileSchedulerILb1ELb0ELb1ELi128EEEEEEEEEvNT_6ParamsE --------------------------
	.section	.text._ZN7cutlass13device_kernelIN5flash19enable_sm80_to_sm89INS1_16FlashAttnFwdSm80INS1_25CollectiveMainloopFwdSm80ILi4ELi1ELb0EN4cute5tupleIJNS5_1CILi128EEENS7_ILi112EEENS7_ILi64EEEEEELi64ENS_10bfloat16_tEfNS_4arch4Sm80ELb1ELb0ELb0ELb1ELb1ELb1ELb1ELb0EEENS1_21CollectiveEpilogueFwdINS6_IJS8_SA_S9_EEENS6_IJNS7_ILi1EEESI_SI_EEESC_SE_Li128ELb1ELb1ELb0ELb0EEENS1_19SingleTileSchedulerILb1ELb0ELb1ELi128EEEEEEEEEvNT_6ParamsE,"ax",@progbits
	.align	128
.text._ZN7cutlass13device_kernelIN5flash19enable_sm80_to_sm89INS1_16FlashAttnFwdSm80INS1_25CollectiveMainloopFwdSm80ILi4ELi1ELb0EN4cute5tupleIJNS5_1CILi128EEENS7_ILi112EEENS7_ILi64EEEEEELi64ENS_10bfloat16_tEfNS_4arch4Sm80ELb1ELb0ELb0ELb1ELb1ELb1ELb1ELb0EEENS1_21CollectiveEpilogueFwdINS6_IJS8_SA_S9_EEENS6_IJNS7_ILi1EEESI_SI_EEESC_SE_Li128ELb1ELb1ELb0ELb0EEENS1_19SingleTileSchedulerILb1ELb0ELb1ELi128EEEEEEEEEvNT_6ParamsE:
        .type           _ZN7cutlass13device_kernelIN5flash19enable_sm80_to_sm89INS1_16FlashAttnFwdSm80INS1_25CollectiveMainloopFwdSm80ILi4ELi1ELb0EN4cute5tupleIJNS5_1CILi128EEENS7_ILi112EEENS7_ILi64EEEEEELi64ENS_10bfloat16_tEfNS_4arch4Sm80ELb1ELb0ELb0ELb1ELb1ELb1ELb1ELb0EEENS1_21CollectiveEpilogueFwdINS6_IJS8_SA_S9_EEENS6_IJNS7_ILi1EEESI_SI_EEESC_SE_Li128ELb1ELb1ELb0ELb0EEENS1_19SingleTileSchedulerILb1ELb0ELb1ELi128EEEEEEEEEvNT_6ParamsE,@function
        .size           _ZN7cutlass13device_kernelIN5flash19enable_sm80_to_sm89INS1_16FlashAttnFwdSm80INS1_25CollectiveMainloopFwdSm80ILi4ELi1ELb0EN4cute5tupleIJNS5_1CILi128EEENS7_ILi112EEENS7_ILi64EEEEEELi64ENS_10bfloat16_tEfNS_4arch4Sm80ELb1ELb0ELb0ELb1ELb1ELb1ELb1ELb0EEENS1_21CollectiveEpilogueFwdINS6_IJS8_SA_S9_EEENS6_IJNS7_ILi1EEESI_SI_EEESC_SE_Li128ELb1ELb1ELb0ELb0EEENS1_19SingleTileSchedulerILb1ELb0ELb1ELi128EEEEEEEEEvNT_6ParamsE,(.L_x_35 - _ZN7cutlass13device_kernelIN5flash19enable_sm80_to_sm89INS1_16FlashAttnFwdSm80INS1_25CollectiveMainloopFwdSm80ILi4ELi1ELb0EN4cute5tupleIJNS5_1CILi128EEENS7_ILi112EEENS7_ILi64EEEEEELi64ENS_10bfloat16_tEfNS_4arch4Sm80ELb1ELb0ELb0ELb1ELb1ELb1ELb1ELb0EEENS1_21CollectiveEpilogueFwdINS6_IJS8_SA_S9_EEENS6_IJNS7_ILi1EEESI_SI_EEESC_SE_Li128ELb1ELb1ELb0ELb0EEENS1_19SingleTileSchedulerILb1ELb0ELb1ELi128EEEEEEEEEvNT_6ParamsE)
        .other          _ZN7cutlass13device_kernelIN5flash19enable_sm80_to_sm89INS1_16FlashAttnFwdSm80INS1_25CollectiveMainloopFwdSm80ILi4ELi1ELb0EN4cute5tupleIJNS5_1CILi128EEENS7_ILi112EEENS7_ILi64EEEEEELi64ENS_10bfloat16_tEfNS_4arch4Sm80ELb1ELb0ELb0ELb1ELb1ELb1ELb1ELb0EEENS1_21CollectiveEpilogueFwdINS6_IJS8_SA_S9_EEENS6_IJNS7_ILi1EEESI_SI_EEESC_SE_Li128ELb1ELb1ELb0ELb0EEENS1_19SingleTileSchedulerILb1ELb0ELb1ELi128EEEEEEEEEvNT_6ParamsE,@"STO_CUDA_ENTRY STV_DEFAULT"
_ZN7cutlass13device_kernelIN5flash19enable_sm80_to_sm89INS1_16FlashAttnFwdSm80INS1_25CollectiveMainloopFwdSm80ILi4ELi1ELb0EN4cute5tupleIJNS5_1CILi128EEENS7_ILi112EEENS7_ILi64EEEEEELi64ENS_10bfloat16_tEfNS_4arch4Sm80ELb1ELb0ELb0ELb1ELb1ELb1ELb1ELb0EEENS1_21CollectiveEpilogueFwdINS6_IJS8_SA_S9_EEENS6_IJNS7_ILi1EEESI_SI_EEESC_SE_Li128ELb1ELb1ELb0ELb0EEENS1_19SingleTileSchedulerILb1ELb0ELb1ELi128EEEEEEEEEvNT_6ParamsE:
[----:B------:R-:W-:Y:S01]  /*0000*/  LDC R1, c[0x0][0x37c] ;  /* 0x0000df00ff017b82 */ /* 0x000fe20000000800 */
[----:B------:R-:W-:Y:S05]  /*0010*/  EXIT ;  /* 0x000000000000794d */ /* 0x000fea0003800000 */
.L_x_17:
        /* <DEDUP_REMOVED lines=14> */
.L_x_35:


//--------------------- .nv.shared.reserved.0     --------------------------
	.section	.nv.shared.reserved.0,"aw",@nobits
	.weak		__nv_reservedSMEM_offset_0_alias
	.size		__nv_reservedSMEM_offset_0_alias, 0, 64
	.other		__nv_reservedSMEM_offset_0_alias,@"STO_CUDA_RESERVED_SHARED STV_DEFAULT"
__nv_reservedSMEM_offset_0_alias:
	.zero		0
	.zero		64


//--------------------- .nv.global                --------------------------
	.section	.nv.global,"aw",@nobits
.nv.global:
	.type		_ZN82_INTERNAL_b44d191f_46_flash_fwd_hdim64_bf16_paged_softcapall_sm80_cu_21e1f8cb_32684cute1_E,@object
	.size		_ZN82_INTERNAL_b44d191f_46_flash_fwd_hdim64_bf16_paged_softcapall_sm80_cu_21e1f8cb_32684cute1_E,(_ZN82_INTERNAL_b44d191f_46_flash_fwd_hdim64_bf16_paged_softcapall_sm80_cu_21e1f8cb_32684cuda3std3__45__cpo6cbeginE - _ZN82_INTERNAL_b44d191f_46_flash_fwd_hdim64_bf16_paged_softcapall_sm80_cu_21e1f8cb_32684cute1_E)
_ZN82_INTERNAL_b44d191f_46_flash_fwd_hdim64_bf16_paged_softcapall_sm80_cu_21e1f8cb_32684cute1_E:
	.zero		1
	.type		_ZN82_INTERNAL_b44d191f_46_flash_fwd_hdim64_bf16_paged_softcapall_sm80_cu_21e1f8cb_32684cuda3std3__45__cpo6cbeginE,@object
	.size		_ZN82_INTERNAL_b44d191f_46_flash_fwd_hdim64_bf16_paged_softcapall_sm80_cu_21e1f8cb_32684cuda3std3__45__cpo6cbeginE,(_ZN82_INTERNAL_b44d191f_46_flash_fwd_hdim64_bf16_paged_softcapall_sm80_cu_21e1f8cb_32684cuda3std3__48in_placeE - _ZN82_INTERNAL_b44d191f_46_flash_fwd_hdim64_bf16_paged_softcapall_sm80_cu_21e1f8cb_32684cuda3std3__45__cpo6cbeginE)
_ZN82_INTERNAL_b44d191f_46_flash_fwd_hdim64_bf16_paged_softcapall_sm80_cu_21e1f8cb_32684cuda3std3__45__cpo6cbeginE:
	.zero		1
	.type		_ZN82_INTERNAL_b44d191f_46_flash_fwd_hdim64_bf16_paged_softcapall_sm80_cu_21e1f8cb_32684cuda3std3__48in_placeE,@object
	.size		_ZN82_INTERNAL_b44d191f_46_flash_fwd_hdim64_bf16_paged_softcapall_sm80_cu_21e1f8cb_32684cuda3std3__48in_placeE,(_ZN82_INTERNAL_b44d191f_46_flash_fwd_hdim64_bf16_paged_softcapall_sm80_cu_21e1f8cb_32684cuda3std6ranges3__45__cpo9iter_moveE - _ZN82_INTERNAL_b44d191f_46_flash_fwd_hdim64_bf16_paged_softcapall_sm80_cu_21e1f8cb_32684cuda3std3__48in_placeE)
_ZN82_INTERNAL_b44d191f_46_flash_fwd_hdim64_bf16_paged_softcapall_sm80_cu_21e1f8cb_32684cuda3std3__48in_placeE:
	.zero		1
	.type		_ZN82_INTERNAL_b44d191f_46_flash_fwd_hdim64_bf16_paged_softcapall_sm80_cu_21e1f8cb_32684cuda3std6ranges3__45__cpo9iter_moveE,@object
	.size		_ZN82_INTERNAL_b44d191f_46_flash_fwd_hdim64_bf16_paged_softcapall_sm80_cu_21e1f8cb_32684cuda3std6ranges3__45__cpo9iter_moveE,(_ZN82_INTERNAL_b44d191f_46_flash_fwd_hdim64_bf16_paged_softcapall_sm80_cu_21e1f8cb_32684cuda3std3__45__cpo5beginE - _ZN82_INTERNAL_b44d191f_46_flash_fwd_hdim64_bf16_paged_softcapall_sm80_cu_21e1f8cb_32684cuda3std6ranges3__45__cpo9iter_moveE)
_ZN82_INTERNAL_b44d191f_46_flash_fwd_hdim64_bf16_paged_softcapall_sm80_cu_21e1f8cb_32684cuda3std6ranges3__45__cpo9iter_moveE:
	.zero		1
	.type		_ZN82_INTERNAL_b44d191f_46_flash_fwd_hdim64_bf16_paged_softcapall_sm80_cu_21e1f8cb_32684cuda3std3__45__cpo5beginE,@object
	.size		_ZN82_INTERNAL_b44d191f_46_flash_fwd_hdim64_bf16_paged_softcapall_sm80_cu_21e1f8cb_32684cuda3std3__45__cpo5beginE,(_ZN82_INTERNAL_b44d191f_46_flash_fwd_hdim64_bf16_paged_softcapall_sm80_cu_21e1f8cb_32684cuda3std3__484_GLOBAL__N__b44d191f_46_flash_fwd_hdim64_bf16_paged_softcapall_sm80_cu_21e1f8cb_32686ignoreE - _ZN82_INTERNAL_b44d191f_46_flash_fwd_hdim64_bf16_paged_softcapall_sm80_cu_21e1f8cb_32684cuda3std3__45__cpo5beginE)
_ZN82_INTERNAL_b44d191f_46_flash_fwd_hdim64_bf16_paged_softcapall_sm80_cu_21e1f8cb_32684cuda3std3__45__cpo5beginE:
	.zero		1
	.type		_ZN82_INTERNAL_b44d191f_46_flash_fwd_hdim64_bf16_paged_softcapall_sm80_cu_21e1f8cb_32684cuda3std3__484_GLOBAL__N__b44d191f_46_flash_fwd_hdim64_bf16_paged_softcapall_sm80_cu_21e1f8cb_32686ignoreE,@object
	.size		_ZN82_INTERNAL_b44d191f_46_flash_fwd_hdim64_bf16_paged_softcapall_sm80_cu_21e1f8cb_32684cuda3std3__484_GLOBAL__N__b44d191f_46_flash_fwd_hdim64_bf16_paged_softcapall_sm80_cu_21e1f8cb_32686ignoreE,(_ZN82_INTERNAL_b44d191f_46_flash_fwd_hdim64_bf16_paged_softcapall_sm80_cu_21e1f8cb_32684cute7productE - _ZN82_INTERNAL_b44d191f_46_flash_fwd_hdim64_bf16_paged_softcapall_sm80_cu_21e1f8cb_32684cuda3std3__484_GLOBAL__N__b44d191f_46_flash_fwd_hdim64_bf16_paged_softcapall_sm80_cu_21e1f8cb_32686ignoreE)
_ZN82_INTERNAL_b44d191f_46_flash_fwd_hdim64_bf16_paged_softcapall_sm80_cu_21e1f8cb_32684cuda3std3__484_GLOBAL__N__b44d191f_46_flash_fwd_hdim64_bf16_paged_softcapall_sm80_cu_21e1f8cb_32686ignoreE:
	.zero		1
	.type		_ZN82_INTERNAL_b44d191f_46_flash_fwd_hdim64_bf16_paged_softcapall_sm80_cu_21e1f8cb_32684cute7productE,@object
	.size		_ZN82_INTERNAL_b44d191f_46_flash_fwd_hdim64_bf16_paged_softcapall_sm80_cu_21e1f8cb_32684cute7productE,(_ZN82_INTERNAL_b44d191f_46_flash_fwd_hdim64_bf16_paged_softcapall_sm80_cu_21e1f8cb_32684cuda3std3__45__cpo3endE - _ZN82_INTERNAL_b44d191f_46_flash_fwd_hdim64_bf16_paged_softcapall_sm80_cu_21e1f8cb_32684cute7productE)
_ZN82_INTERNAL_b44d191f_46_flash_fwd_hdim64_bf16_paged_softcapall_sm80_cu_21e1f8cb_32684cute7productE:
	.zero		1
	.type		_ZN82_INTERNAL_b44d191f_46_flash_fwd_hdim64_bf16_paged_softcapall_sm80_cu_21e1f8cb_32684cuda3std3__45__cpo3endE,@object
	.size		_ZN82_INTERNAL_b44d191f_46_flash_fwd_hdim64_bf16_paged_softcapall_sm80_cu_21e1f8cb_32684cuda3std3__45__cpo3endE,(_ZN82_INTERNAL_b44d191f_46_flash_fwd_hdim64_bf16_paged_softcapall_sm80_cu_21e1f8cb_32684cuda3std3__419piecewise_constructE - _ZN82_INTERNAL_b44d191f_46_flash_fwd_hdim64_bf16_paged_softcapall_sm80_cu_21e1f8cb_32684cuda3std3__45__cpo3endE)
_ZN82_INTERNAL_b44d191f_46_flash_fwd_hdim64_bf16_paged_softcapall_sm80_cu_21e1f8cb_32684cuda3std3__45__cpo3endE:
	.zero		1
	.type		_ZN82_INTERNAL_b44d191f_46_flash_fwd_hdim64_bf16_paged_softcapall_sm80_cu_21e1f8cb_32684cuda3std3__419piecewise_constructE,@object
	.size		_ZN82_INTERNAL_b44d191f_46_flash_fwd_hdim64_bf16_paged_softcapall_sm80_cu_21e1f8cb_32684cuda3std3__419piecewise_constructE,(_ZN82_INTERNAL_b44d191f_46_flash_fwd_hdim64_bf16_paged_softcapall_sm80_cu_21e1f8cb_32684cuda3std3__45__cpo4cendE - _ZN82_INTERNAL_b44d191f_46_flash_fwd_hdim64_bf16_paged_softcapall_sm80_cu_21e1f8cb_32684cuda3std3__419piecewise_constructE)
_ZN82_INTERNAL_b44d191f_46_flash_fwd_hdim64_bf16_paged_softcapall_sm80_cu_21e1f8cb_32684cuda3std3__419piecewise_constructE:
	.zero		1
	.type		_ZN82_INTERNAL_b44d191f_46_flash_fwd_hdim64_bf16_paged_softcapall_sm80_cu_21e1f8cb_32684cuda3std3__45__cpo4cendE,@object
	.size		_ZN82_INTERNAL_b44d191f_46_flash_fwd_hdim64_bf16_paged_softcapall_sm80_cu_21e1f8cb_32684cuda3std3__45__cpo4cendE,(_ZN82_INTERNAL_b44d191f_46_flash_fwd_hdim64_bf16_paged_softcapall_sm80_cu_21e1f8cb_32684cuda3std6ranges3__45__cpo4swapE - _ZN82_INTERNAL_b44d191f_46_flash_fwd_hdim64_bf16_paged_softcapall_sm80_cu_21e1f8cb_32684cuda3std3__45__cpo4cendE)
_ZN82_INTERNAL_b44d191f_46_flash_fwd_hdim64_bf16_paged_softcapall_sm80_cu_21e1f8cb_32684cuda3std3__45__cpo4cendE:
	.zero		1
	.type		_ZN82_INTERNAL_b44d191f_46_flash_fwd_hdim64_bf16_paged_softcapall_sm80_cu_21e1f8cb_32684cuda3std6ranges3__45__cpo4swapE,@object
	.size		_ZN82_INTERNAL_b44d191f_46_flash_fwd_hdim64_bf16_paged_softcapall_sm80_cu_21e1f8cb_32684cuda3std6ranges3__45__cpo4swapE,(.L_7 - _ZN82_INTERNAL_b44d191f_46_flash_fwd_hdim64_bf16_paged_softcapall_sm80_cu_21e1f8cb_32684cuda3std6ranges3__45__cpo4swapE)
_ZN82_INTERNAL_b44d191f_46_flash_fwd_hdim64_bf16_paged_softcapall_sm80_cu_21e1f8cb_32684cuda3std6ranges3__45__cpo4swapE:
	.zero		1
.L_7:


//--------------------- .nv.constant0._ZN7cutlass13device_kernelIN5flash19enable_sm80_to_sm89INS1_16FlashAttnFwdSm80INS1_25CollectiveMainloopFwdSm80ILi4ELi1ELb0EN4cute5tupleIJNS5_1CILi128EEENS7_ILi112EEENS7_ILi64EEEEEELi64ENS_10bfloat16_tEfNS_4arch4Sm80ELb0ELb0ELb1ELb0ELb1ELb0ELb1ELb0EEENS1_21CollectiveEpilogueFwdINS6_IJS8_SA_S9_EEENS6_IJNS7_ILi1EEESI_SI_EEESC_SE_Li128ELb0ELb1ELb0ELb0EEENS1_19SingleTileSchedulerILb0ELb0ELb1ELi128EEEEEEEEEvNT_6ParamsE --------------------------
	.section	.nv.constant0._ZN7cutlass13device_kernelIN5flash19enable_sm80_to_sm89INS1_16FlashAttnFwdSm80INS1_25CollectiveMainloopFwdSm80ILi4ELi1ELb0EN4cute5tupleIJNS5_1CILi128EEENS7_ILi112EEENS7_ILi64EEEEEELi64ENS_10bfloat16_tEfNS_4arch4Sm80ELb0ELb0ELb1ELb0ELb1ELb0ELb1ELb0EEENS1_21CollectiveEpilogueFwdINS6_IJS8_SA_S9_EEENS6_IJNS7_ILi1EEESI_SI_EEESC_SE_Li128ELb0ELb1ELb0ELb0EEENS1_19SingleTileSchedulerILb0ELb0ELb1ELi128EEEEEEEEEvNT_6ParamsE,"a",@progbits
	.sectionflags	@""
	.align	4
.nv.constant0._ZN7cutlass13device_kernelIN5flash19enable_sm80_to_sm89INS1_16FlashAttnFwdSm80INS1_25CollectiveMainloopFwdSm80ILi4ELi1ELb0EN4cute5tupleIJNS5_1CILi128EEENS7_ILi112EEENS7_ILi64EEEEEELi64ENS_10bfloat16_tEfNS_4arch4Sm80ELb0ELb0ELb1ELb0ELb1ELb0ELb1ELb0EEENS1_21CollectiveEpilogueFwdINS6_IJS8_SA_S9_EEENS6_IJNS7_ILi1EEESI_SI_EEESC_SE_Li128ELb0ELb1ELb0ELb0EEENS1_19SingleTileSchedulerILb0ELb0ELb1ELi128EEEEEEEEEvNT_6ParamsE:
	.zero		1944


//--------------------- .nv.constant0._ZN7cutlass13device_kernelIN5flash19enable_sm80_to_sm89INS1_16FlashAttnFwdSm80INS1_25CollectiveMainloopFwdSm80ILi4ELi1ELb0EN4cute5tupleIJNS5_1CILi128EEENS7_ILi112EEENS7_ILi64EEEEEELi64ENS_10bfloat16_tEfNS_4arch4Sm80ELb0ELb0ELb1ELb1ELb1ELb0ELb1ELb0EEENS1_21CollectiveEpilogueFwdINS6_IJS8_SA_S9_EEENS6_IJNS7_ILi1EEESI_SI_EEESC_SE_Li128ELb1ELb1ELb0ELb0EEENS1_19SingleTileSchedulerILb1ELb0ELb1ELi128EEEEEEEEEvNT_6ParamsE --------------------------
	.section	.nv.constant0._ZN7cutlass13device_kernelIN5flash19enable_sm80_to_sm89INS1_16FlashAttnFwdSm80INS1_25CollectiveMainloopFwdSm80ILi4ELi1ELb0EN4cute5tupleIJNS5_1CILi128EEENS7_ILi112EEENS7_ILi64EEEEEELi64ENS_10bfloat16_tEfNS_4arch4Sm80ELb0ELb0ELb1ELb1ELb1ELb0ELb1ELb0EEENS1_21CollectiveEpilogueFwdINS6_IJS8_SA_S9_EEENS6_IJNS7_ILi1EEESI_SI_EEESC_SE_Li128ELb1ELb1ELb0ELb0EEENS1_19SingleTileSchedulerILb1ELb0ELb1ELi128EEEEEEEEEvNT_6ParamsE,"a",@progbits
	.sectionflags	@""
	.align	4
.nv.constant0._ZN7cutlass13device_kernelIN5flash19enable_sm80_to_sm89INS1_16FlashAttnFwdSm80INS1_25CollectiveMainloopFwdSm80ILi4ELi1ELb0EN4cute5tupleIJNS5_1CILi128EEENS7_ILi112EEENS7_ILi64EEEEEELi64ENS_10bfloat16_tEfNS_4arch4Sm80ELb0ELb0ELb1ELb1ELb1ELb0ELb1ELb0EEENS1_21CollectiveEpilogueFwdINS6_IJS8_SA_S9_EEENS6_IJNS7_ILi1EEESI_SI_EEESC_SE_Li128ELb1ELb1ELb0ELb0EEENS1_19SingleTileSchedulerILb1ELb0ELb1ELi128EEEEEEEEEvNT_6ParamsE:
	.zero		1944


//--------------------- .nv.constant0._ZN7cutlass13device_kernelIN5flash19enable_sm80_to_sm89INS1_16FlashAttnFwdSm80INS1_25CollectiveMainloopFwdSm80ILi4ELi1ELb0EN4cute5tupleIJNS5_1CILi128EEENS7_ILi112EEENS7_ILi64EEEEEELi64ENS_10bfloat16_tEfNS_4arch4Sm80ELb0ELb0ELb1ELb1ELb1ELb1ELb1ELb0EEENS1_21CollectiveEpilogueFwdINS6_IJS8_SA_S9_EEENS6_IJNS7_ILi1EEESI_SI_EEESC_SE_Li128ELb1ELb1ELb0ELb0EEENS1_19SingleTileSchedulerILb1ELb0ELb1ELi128EEEEEEEEEvNT_6ParamsE --------------------------
	.section	.nv.constant0._ZN7cutlass13device_kernelIN5flash19enable_sm80_to_sm89INS1_16FlashAttnFwdSm80INS1_25CollectiveMainloopFwdSm80ILi4ELi1ELb0EN4cute5tupleIJNS5_1CILi128EEENS7_ILi112EEENS7_ILi64EEEEEELi64ENS_10bfloat16_tEfNS_4arch4Sm80ELb0ELb0ELb1ELb1ELb1ELb1ELb1ELb0EEENS1_21CollectiveEpilogueFwdINS6_IJS8_SA_S9_EEENS6_IJNS7_ILi1EEESI_SI_EEESC_SE_Li128ELb1ELb1ELb0ELb0EEENS1_19SingleTileSchedulerILb1ELb0ELb1ELi128EEEEEEEEEvNT_6ParamsE,"a",@progbits
	.sectionflags	@""
	.align	4
.nv.constant0._ZN7cutlass13device_kernelIN5flash19enable_sm80_to_sm89INS1_16FlashAttnFwdSm80INS1_25CollectiveMainloopFwdSm80ILi4ELi1ELb0EN4cute5tupleIJNS5_1CILi128EEENS7_ILi112EEENS7_ILi64EEEEEELi64ENS_10bfloat16_tEfNS_4arch4Sm80ELb0ELb0ELb1ELb1ELb1ELb1ELb1ELb0EEENS1_21CollectiveEpilogueFwdINS6_IJS8_SA_S9_EEENS6_IJNS7_ILi1EEESI_SI_EEESC_SE_Li128ELb1ELb1ELb0ELb0EEENS1_19SingleTileSchedulerILb1ELb0ELb1ELi128EEEEEEEEEvNT_6ParamsE:
	.zero		1944


//--------------------- .nv.constant0._ZN7cutlass13device_kernelIN5flash19enable_sm80_to_sm89INS1_16FlashAttnFwdSm80INS1_25CollectiveMainloopFwdSm80ILi4ELi1ELb0EN4cute5tupleIJNS5_1CILi128EEENS7_ILi96EEENS7_ILi64EEEEEELi64ENS_10bfloat16_tEfNS_4arch4Sm80ELb0ELb1ELb1ELb0ELb1ELb0ELb1ELb0EEENS1_21CollectiveEpilogueFwdINS6_IJS8_SA_S9_EEENS6_IJNS7_ILi1EEESI_SI_EEESC_SE_Li128ELb0ELb1ELb0ELb0EEENS1_19SingleTileSchedulerILb0ELb0ELb1ELi128EEEEEEEEEvNT_6ParamsE --------------------------
	.section	.nv.constant0._ZN7cutlass13device_kernelIN5flash19enable_sm80_to_sm89INS1_16FlashAttnFwdSm80INS1_25CollectiveMainloopFwdSm80ILi4ELi1ELb0EN4cute5tupleIJNS5_1CILi128EEENS7_ILi96EEENS7_ILi64EEEEEELi64ENS_10bfloat16_tEfNS_4arch4Sm80ELb0ELb1ELb1ELb0ELb1ELb0ELb1ELb0EEENS1_21CollectiveEpilogueFwdINS6_IJS8_SA_S9_EEENS6_IJNS7_ILi1EEESI_SI_EEESC_SE_Li128ELb0ELb1ELb0ELb0EEENS1_19SingleTileSchedulerILb0ELb0ELb1ELi128EEEEEEEEEvNT_6ParamsE,"a",@progbits
	.sectionflags	@""
	.align	4
.nv.constant0._ZN7cutlass13device_kernelIN5flash19enable_sm80_to_sm89INS1_16FlashAttnFwdSm80INS1_25CollectiveMainloopFwdSm80ILi4ELi1ELb0EN4cute5tupleIJNS5_1CILi128EEENS7_ILi96EEENS7_ILi64EEEEEELi64ENS_10bfloat16_tEfNS_4arch4Sm80ELb0ELb1ELb1ELb0ELb1ELb0ELb1ELb0EEENS1_21CollectiveEpilogueFwdINS6_IJS8_SA_S9_EEENS6_IJNS7_ILi1EEESI_SI_EEESC_SE_Li128ELb0ELb1ELb0ELb0EEENS1_19SingleTileSchedulerILb0ELb0ELb1ELi128EEEEEEEEEvNT_6ParamsE:
	.zero		1944


//--------------------- .nv.constant0._ZN7cutlass13device_kernelIN5flash19enable_sm80_to_sm89INS1_16FlashAttnFwdSm80INS1_25CollectiveMainloopFwdSm80ILi4ELi1ELb0EN4cute5tupleIJNS5_1CILi128EEENS7_ILi96EEENS7_ILi64EEEEEELi64ENS_10bfloat16_tEfNS_4arch4Sm80ELb0ELb1ELb1ELb1ELb1ELb0ELb1ELb0EEENS1_21CollectiveEpilogueFwdINS6_IJS8_SA_S9_EEENS6_IJNS7_ILi1EEESI_SI_EEESC_SE_Li128ELb1ELb1ELb0ELb0EEENS1_19SingleTileSchedulerILb1ELb0ELb1ELi128EEEEEEEEEvNT_6ParamsE --------------------------
	.section	.nv.constant0._ZN7cutlass13device_kernelIN5flash19enable_sm80_to_sm89INS1_16FlashAttnFwdSm80INS1_25CollectiveMainloopFwdSm80ILi4ELi1ELb0EN4cute5tupleIJNS5_1CILi128EEENS7_ILi96EEENS7_ILi64EEEEEELi64ENS_10bfloat16_tEfNS_4arch4Sm80ELb0ELb1ELb1ELb1ELb1ELb0ELb1ELb0EEENS1_21CollectiveEpilogueFwdINS6_IJS8_SA_S9_EEENS6_IJNS7_ILi1EEESI_SI_EEESC_SE_Li128ELb1ELb1ELb0ELb0EEENS1_19SingleTileSchedulerILb1ELb0ELb1ELi128EEEEEEEEEvNT_6ParamsE,"a",@progbits
	.sectionflags	@""
	.align	4
.nv.constant0._ZN7cutlass13device_kernelIN5flash19enable_sm80_to_sm89INS1_16FlashAttnFwdSm80INS1_25CollectiveMainloopFwdSm80ILi4ELi1ELb0EN4cute5tupleIJNS5_1CILi128EEENS7_ILi96EEENS7_ILi64EEEEEELi64ENS_10bfloat16_tEfNS_4arch4Sm80ELb0ELb1ELb1ELb1ELb1ELb0ELb1ELb0EEENS1_21CollectiveEpilogueFwdINS6_IJS8_SA_S9_EEENS6_IJNS7_ILi1EEESI_SI_EEESC_SE_Li128ELb1ELb1ELb0ELb0EEENS1_19SingleTileSchedulerILb1ELb0ELb1ELi128EEEEEEEEEvNT_6ParamsE:
	.zero		1944


//--------------------- .nv.constant0._ZN7cutlass13device_kernelIN5flash19enable_sm80_to_sm89INS1_16FlashAttnFwdSm80INS1_25CollectiveMainloopFwdSm80ILi4ELi1ELb0EN4cute5tupleIJNS5_1CILi128EEENS7_ILi96EEENS7_ILi64EEEEEELi64ENS_10bfloat16_tEfNS_4arch4Sm80ELb0ELb1ELb1ELb1ELb1ELb1ELb1ELb0EEENS1_21CollectiveEpilogueFwdINS6_IJS8_SA_S9_EEENS6_IJNS7_ILi1EEESI_SI_EEESC_SE_Li128ELb1ELb1ELb0ELb0EEENS1_19SingleTileSchedulerILb1ELb0ELb1ELi128EEEEEEEEEvNT_6ParamsE --------------------------
	.section	.nv.constant0._ZN7cutlass13device_kernelIN5flash19enable_sm80_to_sm89INS1_16FlashAttnFwdSm80INS1_25CollectiveMainloopFwdSm80ILi4ELi1ELb0EN4cute5tupleIJNS5_1CILi128EEENS7_ILi96EEENS7_ILi64EEEEEELi64ENS_10bfloat16_tEfNS_4arch4Sm80ELb0ELb1ELb1ELb1ELb1ELb1ELb1ELb0EEENS1_21CollectiveEpilogueFwdINS6_IJS8_SA_S9_EEENS6_IJNS7_ILi1EEESI_SI_EEESC_SE_Li128ELb1ELb1ELb0ELb0EEENS1_19SingleTileSchedulerILb1ELb0ELb1ELi128EEEEEEEEEvNT_6ParamsE,"a",@progbits
	.sectionflags	@""
	.align	4
.nv.constant0._ZN7cutlass13device_kernelIN5flash19enable_sm80_to_sm89INS1_16FlashAttnFwdSm80INS1_25CollectiveMainloopFwdSm80ILi4ELi1ELb0EN4cute5tupleIJNS5_1CILi128EEENS7_ILi96EEENS7_ILi64EEEEEELi64ENS_10bfloat16_tEfNS_4arch4Sm80ELb0ELb1ELb1ELb1ELb1ELb1ELb1ELb0EEENS1_21CollectiveEpilogueFwdINS6_IJS8_SA_S9_EEENS6_IJNS7_ILi1EEESI_SI_EEESC_SE_Li128ELb1ELb1ELb0ELb0EEENS1_19SingleTileSchedulerILb1ELb0ELb1ELi128EEEEEEEEEvNT_6ParamsE:
	.zero		1944


//--------------------- .nv.constant0._ZN7cutlass13device_kernelIN5flash19enable_sm80_to_sm89INS1_16FlashAttnFwdSm80INS1_25CollectiveMainloopFwdSm80ILi4ELi1ELb0EN4cute5tupleIJNS5_1CILi128EEENS7_ILi112EEENS7_ILi64EEEEEELi64ENS_10bfloat16_tEfNS_4arch4Sm80ELb1ELb0ELb1ELb0ELb1ELb0ELb1ELb0EEENS1_21CollectiveEpilogueFwdINS6_IJS8_SA_S9_EEENS6_IJNS7_ILi1EEESI_SI_EEESC_SE_Li128ELb0ELb1ELb0ELb0EEENS1_30DynamicPersistentTileSchedulerILi128ELi128ELb0ELb1ELb0EEEEEEEEEvNT_6ParamsE --------------------------
	.section	.nv.constant0._ZN7cutlass13device_kernelIN5flash19enable_sm80_to_sm89INS1_16FlashAttnFwdSm80INS1_25CollectiveMainloopFwdSm80ILi4ELi1ELb0EN4cute5tupleIJNS5_1CILi128EEENS7_ILi112EEENS7_ILi64EEEEEELi64ENS_10bfloat16_tEfNS_4arch4Sm80ELb1ELb0ELb1ELb0ELb1ELb0ELb1ELb0EEENS1_21CollectiveEpilogueFwdINS6_IJS8_SA_S9_EEENS6_IJNS7_ILi1EEESI_SI_EEESC_SE_Li128ELb0ELb1ELb0ELb0EEENS1_30DynamicPersistentTileSchedulerILi128ELi128ELb0ELb1ELb0EEEEEEEEEvNT_6ParamsE,"a",@progbits
	.sectionflags	@""
	.align	4
.nv.constant0._ZN7cutlass13device_kernelIN5flash19enable_sm80_to_sm89INS1_16FlashAttnFwdSm80INS1_25CollectiveMainloopFwdSm80ILi4ELi1ELb0EN4cute5tupleIJNS5_1CILi128EEENS7_ILi112EEENS7_ILi64EEEEEELi64ENS_10bfloat16_tEfNS_4arch4Sm80ELb1ELb0ELb1ELb0ELb1ELb0ELb1ELb0EEENS1_21CollectiveEpilogueFwdINS6_IJS8_SA_S9_EEENS6_IJNS7_ILi1EEESI_SI_EEESC_SE_Li128ELb0ELb1ELb0ELb0EEENS1_30DynamicPersistentTileSchedulerILi128ELi128ELb0ELb1ELb0EEEEEEEEEvNT_6ParamsE:
	.zero		1960


//--------------------- .nv.constant0._ZN7cutlass13device_kernelIN5flash19enable_sm80_to_sm89INS1_16FlashAttnFwdSm80INS1_25CollectiveMainloopFwdSm80ILi4ELi1ELb0EN4cute5tupleIJNS5_1CILi128EEENS7_ILi112EEENS7_ILi64EEEEEELi64ENS_10bfloat16_tEfNS_4arch4Sm80ELb1ELb0ELb1ELb1ELb1ELb0ELb1ELb0EEENS1_21CollectiveEpilogueFwdINS6_IJS8_SA_S9_EEENS6_IJNS7_ILi1EEESI_SI_EEESC_SE_Li128ELb1ELb1ELb0ELb0EEENS1_19SingleTileSchedulerILb1ELb0ELb1ELi128EEEEEEEEEvNT_6ParamsE --------------------------
	.section	.nv.constant0._ZN7cutlass13device_kernelIN5flash19enable_sm80_to_sm89INS1_16FlashAttnFwdSm80INS1_25CollectiveMainloopFwdSm80ILi4ELi1ELb0EN4cute5tupleIJNS5_1CILi128EEENS7_ILi112EEENS7_ILi64EEEEEELi64ENS_10bfloat16_tEfNS_4arch4Sm80ELb1ELb0ELb1ELb1ELb1ELb0ELb1ELb0EEENS1_21CollectiveEpilogueFwdINS6_IJS8_SA_S9_EEENS6_IJNS7_ILi1EEESI_SI_EEESC_SE_Li128ELb1ELb1ELb0ELb0EEENS1_19SingleTileSchedulerILb1ELb0ELb1ELi128EEEEEEEEEvNT_6ParamsE,"a",@progbits
	.sectionflags	@""
	.align	4
.nv.constant0._ZN7cutlass13device_kernelIN5flash19enable_sm80_to_sm89INS1_16FlashAttnFwdSm80INS1_25CollectiveMainloopFwdSm80ILi4ELi1ELb0EN4cute5tupleIJNS5_1CILi128EEENS7_ILi112EEENS7_ILi64EEEEEELi64ENS_10bfloat16_tEfNS_4arch4Sm80ELb1ELb0ELb1ELb1ELb1ELb0ELb1ELb0EEENS1_21CollectiveEpilogueFwdINS6_IJS8_SA_S9_EEENS6_IJNS7_ILi1EEESI_SI_EEESC_SE_Li128ELb1ELb1ELb0ELb0EEENS1_19SingleTileSchedulerILb1ELb0ELb1ELi128EEEEEEEEEvNT_6ParamsE:
	.zero		1944


//--------------------- .nv.constant0._ZN7cutlass13device_kernelIN5flash19enable_sm80_to_sm89INS1_16FlashAttnFwdSm80INS1_25CollectiveMainloopFwdSm80ILi4ELi1ELb0EN4cute5tupleIJNS5_1CILi128EEENS7_ILi112EEENS7_ILi64EEEEEELi64ENS_10bfloat16_tEfNS_4arch4Sm80ELb1ELb0ELb1ELb1ELb1ELb1ELb1ELb0EEENS1_21CollectiveEpilogueFwdINS6_IJS8_SA_S9_EEENS6_IJNS7_ILi1EEESI_SI_EEESC_SE_Li128ELb1ELb1ELb0ELb0EEENS1_19SingleTileSchedulerILb1ELb0ELb1ELi128EEEEEEEEEvNT_6ParamsE --------------------------
	.section	.nv.constant0._ZN7cutlass13device_kernelIN5flash19enable_sm80_to_sm89INS1_16FlashAttnFwdSm80INS1_25CollectiveMainloopFwdSm80ILi4ELi1ELb0EN4cute5tupleIJNS5_1CILi128EEENS7_ILi112EEENS7_ILi64EEEEEELi64ENS_10bfloat16_tEfNS_4arch4Sm80ELb1ELb0ELb1ELb1ELb1ELb1ELb1ELb0EEENS1_21CollectiveEpilogueFwdINS6_IJS8_SA_S9_EEENS6_IJNS7_ILi1EEESI_SI_EEESC_SE_Li128ELb1ELb1ELb0ELb0EEENS1_19SingleTileSchedulerILb1ELb0ELb1ELi128EEEEEEEEEvNT_6ParamsE,"a",@progbits
	.sectionflags	@""
	.align	4
.nv.constant0._ZN7cutlass13device_kernelIN5flash19enable_sm80_to_sm89INS1_16FlashAttnFwdSm80INS1_25CollectiveMainloopFwdSm80ILi4ELi1ELb0EN4cute5tupleIJNS5_1CILi128EEENS7_ILi112EEENS7_ILi64EEEEEELi64ENS_10bfloat16_tEfNS_4arch4Sm80ELb1ELb0ELb1ELb1ELb1ELb1ELb1ELb0EEENS1_21CollectiveEpilogueFwdINS6_IJS8_SA_S9_EEENS6_IJNS7_ILi1EEESI_SI_EEESC_SE_Li128ELb1ELb1ELb0ELb0EEENS1_19SingleTileSchedulerILb1ELb0ELb1ELi128EEEEEEEEEvNT_6ParamsE:
	.zero		1944


//--------------------- .nv.constant0._ZN7cutlass13device_kernelIN5flash19enable_sm80_to_sm89INS1_16FlashAttnFwdSm80INS1_25CollectiveMainloopFwdSm80ILi4ELi1ELb0EN4cute5tupleIJNS5_1CILi128EEENS7_ILi112EEENS7_ILi64EEEEEELi64ENS_10bfloat16_tEfNS_4arch4Sm80ELb0ELb0ELb0ELb0ELb1ELb0ELb1ELb0EEENS1_21CollectiveEpilogueFwdINS6_IJS8_SA_S9_EEENS6_IJNS7_ILi1EEESI_SI_EEESC_SE_Li128ELb0ELb1ELb0ELb0EEENS1_19SingleTileSchedulerILb0ELb0ELb1ELi128EEEEEEEEEvNT_6ParamsE --------------------------
	.section	.nv.constant0._ZN7cutlass13device_kernelIN5flash19enable_sm80_to_sm89INS1_16FlashAttnFwdSm80INS1_25CollectiveMainloopFwdSm80ILi4ELi1ELb0EN4cute5tupleIJNS5_1CILi128EEENS7_ILi112EEENS7_ILi64EEEEEELi64ENS_10bfloat16_tEfNS_4arch4Sm80ELb0ELb0ELb0ELb0ELb1ELb0ELb1ELb0EEENS1_21CollectiveEpilogueFwdINS6_IJS8_SA_S9_EEENS6_IJNS7_ILi1EEESI_SI_EEESC_SE_Li128ELb0ELb1ELb0ELb0EEENS1_19SingleTileSchedulerILb0ELb0ELb1ELi128EEEEEEEEEvNT_6ParamsE,"a",@progbits
	.sectionflags	@""
	.align	4
.nv.constant0._ZN7cutlass13device_kernelIN5flash19enable_sm80_to_sm89INS1_16FlashAttnFwdSm80INS1_25CollectiveMainloopFwdSm80ILi4ELi1ELb0EN4cute5tupleIJNS5_1CILi128EEENS7_ILi112EEENS7_ILi64EEEEEELi64ENS_10bfloat16_tEfNS_4arch4Sm80ELb0ELb0ELb0ELb0ELb1ELb0ELb1ELb0EEENS1_21CollectiveEpilogueFwdINS6_IJS8_SA_S9_EEENS6_IJNS7_ILi1EEESI_SI_EEESC_SE_Li128ELb0ELb1ELb0ELb0EEENS1_19SingleTileSchedulerILb0ELb0ELb1ELi128EEEEEEEEEvNT_6ParamsE:
	.zero		1944


//--------------------- .nv.constant0._ZN7cutlass13device_kernelIN5flash19enable_sm80_to_sm89INS1_16FlashAttnFwdSm80INS1_25CollectiveMainloopFwdSm80ILi4ELi1ELb0EN4cute5tupleIJNS5_1CILi128EEENS7_ILi112EEENS7_ILi64EEEEEELi64ENS_10bfloat16_tEfNS_4arch4Sm80ELb0ELb0ELb0ELb1ELb1ELb0ELb1ELb0EEENS1_21CollectiveEpilogueFwdINS6_IJS8_SA_S9_EEENS6_IJNS7_ILi1EEESI_SI_EEESC_SE_Li128ELb1ELb1ELb0ELb0EEENS1_19SingleTileSchedulerILb1ELb0ELb1ELi128EEEEEEEEEvNT_6ParamsE --------------------------
	.section	.nv.constant0._ZN7cutlass13device_kernelIN5flash19enable_sm80_to_sm89INS1_16FlashAttnFwdSm80INS1_25CollectiveMainloopFwdSm80ILi4ELi1ELb0EN4cute5tupleIJNS5_1CILi128EEENS7_ILi112EEENS7_ILi64EEEEEELi64ENS_10bfloat16_tEfNS_4arch4Sm80ELb0ELb0ELb0ELb1ELb1ELb0ELb1ELb0EEENS1_21CollectiveEpilogueFwdINS6_IJS8_SA_S9_EEENS6_IJNS7_ILi1EEESI_SI_EEESC_SE_Li128ELb1ELb1ELb0ELb0EEENS1_19SingleTileSchedulerILb1ELb0ELb1ELi128EEEEEEEEEvNT_6ParamsE,"a",@progbits
	.sectionflags	@""
	.align	4
.nv.constant0._ZN7cutlass13device_kernelIN5flash19enable_sm80_to_sm89INS1_16FlashAttnFwdSm80INS1_25CollectiveMainloopFwdSm80ILi4ELi1ELb0EN4cute5tupleIJNS5_1CILi128EEENS7_ILi112EEENS7_ILi64EEEEEELi64ENS_10bfloat16_tEfNS_4arch4Sm80ELb0ELb0ELb0ELb1ELb1ELb0ELb1ELb0EEENS1_21CollectiveEpilogueFwdINS6_IJS8_SA_S9_EEENS6_IJNS7_ILi1EEESI_SI_EEESC_SE_Li128ELb1ELb1ELb0ELb0EEENS1_19SingleTileSchedulerILb1ELb0ELb1ELi128EEEEEEEEEvNT_6ParamsE:
	.zero		1944


//--------------------- .nv.constant0._ZN7cutlass13device_kernelIN5flash19enable_sm80_to_sm89INS1_16FlashAttnFwdSm80INS1_25CollectiveMainloopFwdSm80ILi4ELi1ELb0EN4cute5tupleIJNS5_1CILi128EEENS7_ILi112EEENS7_ILi64EEEEEELi64ENS_10bfloat16_tEfNS_4arch4Sm80ELb0ELb0ELb0ELb1ELb1ELb1ELb1ELb0EEENS1_21CollectiveEpilogueFwdINS6_IJS8_SA_S9_EEENS6_IJNS7_ILi1EEESI_SI_EEESC_SE_Li128ELb1ELb1ELb0ELb0EEENS1_19SingleTileSchedulerILb1ELb0ELb1ELi128EEEEEEEEEvNT_6ParamsE --------------------------
	.section	.nv.constant0._ZN7cutlass13device_kernelIN5flash19enable_sm80_to_sm89INS1_16FlashAttnFwdSm80INS1_25CollectiveMainloopFwdSm80ILi4ELi1ELb0EN4cute5tupleIJNS5_1CILi128EEENS7_ILi112EEENS7_ILi64EEEEEELi64ENS_10bfloat16_tEfNS_4arch4Sm80ELb0ELb0ELb0ELb1ELb1ELb1ELb1ELb0EEENS1_21CollectiveEpilogueFwdINS6_IJS8_SA_S9_EEENS6_IJNS7_ILi1EEESI_SI_EEESC_SE_Li128ELb1ELb1ELb0ELb0EEENS1_19SingleTileSchedulerILb1ELb0ELb1ELi128EEEEEEEEEvNT_6ParamsE,"a",@progbits
	.sectionflags	@""
	.align	4
.nv.constant0._ZN7cutlass13device_kernelIN5flash19enable_sm80_to_sm89INS1_16FlashAttnFwdSm80INS1_25CollectiveMainloopFwdSm80ILi4ELi1ELb0EN4cute5tupleIJNS5_1CILi128EEENS7_ILi112EEENS7_ILi64EEEEEELi64ENS_10bfloat16_tEfNS_4arch4Sm80ELb0ELb0ELb0ELb1ELb1ELb1ELb1ELb0EEENS1_21CollectiveEpilogueFwdINS6_IJS8_SA_S9_EEENS6_IJNS7_ILi1EEESI_SI_EEESC_SE_Li128ELb1ELb1ELb0ELb0EEENS1_19SingleTileSchedulerILb1ELb0ELb1ELi128EEEEEEEEEvNT_6ParamsE:
	.zero		1944


//--------------------- .nv.constant0._ZN7cutlass13device_kernelIN5flash19enable_sm80_to_sm89INS1_16FlashAttnFwdSm80INS1_25CollectiveMainloopFwdSm80ILi4ELi1ELb0EN4cute5tupleIJNS5_1CILi128EEENS7_ILi96EEENS7_ILi64EEEEEELi64ENS_10bfloat16_tEfNS_4arch4Sm80ELb0ELb1ELb0ELb0ELb1ELb0ELb1ELb0EEENS1_21CollectiveEpilogueFwdINS6_IJS8_SA_S9_EEENS6_IJNS7_ILi1EEESI_SI_EEESC_SE_Li128ELb0ELb1ELb0ELb0EEENS1_19SingleTileSchedulerILb0ELb0ELb1ELi128EEEEEEEEEvNT_6ParamsE --------------------------
	.section	.nv.constant0._ZN7cutlass13device_kernelIN5flash19enable_sm80_to_sm89INS1_16FlashAttnFwdSm80INS1_25CollectiveMainloopFwdSm80ILi4ELi1ELb0EN4cute5tupleIJNS5_1CILi128EEENS7_ILi96EEENS7_ILi64EEEEEELi64ENS_10bfloat16_tEfNS_4arch4Sm80ELb0ELb1ELb0ELb0ELb1ELb0ELb1ELb0EEENS1_21CollectiveEpilogueFwdINS6_IJS8_SA_S9_EEENS6_IJNS7_ILi1EEESI_SI_EEESC_SE_Li128ELb0ELb1ELb0ELb0EEENS1_19SingleTileSchedulerILb0ELb0ELb1ELi128EEEEEEEEEvNT_6ParamsE,"a",@progbits
	.sectionflags	@""
	.align	4
.nv.constant0._ZN7cutlass13device_kernelIN5flash19enable_sm80_to_sm89INS1_16FlashAttnFwdSm80INS1_25CollectiveMainloopFwdSm80ILi4ELi1ELb0EN4cute5tupleIJNS5_1CILi128EEENS7_ILi96EEENS7_ILi64EEEEEELi64ENS_10bfloat16_tEfNS_4arch4Sm80ELb0ELb1ELb0ELb0ELb1ELb0ELb1ELb0EEENS1_21CollectiveEpilogueFwdINS6_IJS8_SA_S9_EEENS6_IJNS7_ILi1EEESI_SI_EEESC_SE_Li128ELb0ELb1ELb0ELb0EEENS1_19SingleTileSchedulerILb0ELb0ELb1ELi128EEEEEEEEEvNT_6ParamsE:
	.zero		1944


//--------------------- .nv.constant0._ZN7cutlass13device_kernelIN5flash19enable_sm80_to_sm89INS1_16FlashAttnFwdSm80INS1_25CollectiveMainloopFwdSm80ILi4ELi1ELb0EN4cute5tupleIJNS5_1CILi128EEENS7_ILi96EEENS7_ILi64EEEEEELi64ENS_10bfloat16_tEfNS_4arch4Sm80ELb0ELb1ELb0ELb1ELb1ELb0ELb1ELb0EEENS1_21CollectiveEpilogueFwdINS6_IJS8_SA_S9_EEENS6_IJNS7_ILi1EEESI_SI_EEESC_SE_Li128ELb1ELb1ELb0ELb0EEENS1_19SingleTileSchedulerILb1ELb0ELb1ELi128EEEEEEEEEvNT_6ParamsE --------------------------
	.section	.nv.constant0._ZN7cutlass13device_kernelIN5flash19enable_sm80_to_sm89INS1_16FlashAttnFwdSm80INS1_25CollectiveMainloopFwdSm80ILi4ELi1ELb0EN4cute5tupleIJNS5_1CILi128EEENS7_ILi96EEENS7_ILi64EEEEEELi64ENS_10bfloat16_tEfNS_4arch4Sm80ELb0ELb1ELb0ELb1ELb1ELb0ELb1ELb0EEENS1_21CollectiveEpilogueFwdINS6_IJS8_SA_S9_EEENS6_IJNS7_ILi1EEESI_SI_EEESC_SE_Li128ELb1ELb1ELb0ELb0EEENS1_19SingleTileSchedulerILb1ELb0ELb1ELi128EEEEEEEEEvNT_6ParamsE,"a",@progbits
	.sectionflags	@""
	.align	4
.nv.constant0._ZN7cutlass13device_kernelIN5flash19enable_sm80_to_sm89INS1_16FlashAttnFwdSm80INS1_25CollectiveMainloopFwdSm80ILi4ELi1ELb0EN4cute5tupleIJNS5_1CILi128EEENS7_ILi96EEENS7_ILi64EEEEEELi64ENS_10bfloat16_tEfNS_4arch4Sm80ELb0ELb1ELb0ELb1ELb1ELb0ELb1ELb0EEENS1_21CollectiveEpilogueFwdINS6_IJS8_SA_S9_EEENS6_IJNS7_ILi1EEESI_SI_EEESC_SE_Li128ELb1ELb1ELb0ELb0EEENS1_19SingleTileSchedulerILb1ELb0ELb1ELi128EEEEEEEEEvNT_6ParamsE:
	.zero		1944


//--------------------- .nv.constant0._ZN7cutlass13device_kernelIN5flash19enable_sm80_to_sm89INS1_16FlashAttnFwdSm80INS1_25CollectiveMainloopFwdSm80ILi4ELi1ELb0EN4cute5tupleIJNS5_1CILi128EEENS7_ILi96EEENS7_ILi64EEEEEELi64ENS_10bfloat16_tEfNS_4arch4Sm80ELb0ELb1ELb0ELb1ELb1ELb1ELb1ELb0EEENS1_21CollectiveEpilogueFwdINS6_IJS8_SA_S9_EEENS6_IJNS7_ILi1EEESI_SI_EEESC_SE_Li128ELb1ELb1ELb0ELb0EEENS1_19SingleTileSchedulerILb1ELb0ELb1ELi128EEEEEEEEEvNT_6ParamsE --------------------------
	.section	.nv.constant0._ZN7cutlass13device_kernelIN5flash19enable_sm80_to_sm89INS1_16FlashAttnFwdSm80INS1_25CollectiveMainloopFwdSm80ILi4ELi1ELb0EN4cute5tupleIJNS5_1CILi128EEENS7_ILi96EEENS7_ILi64EEEEEELi64ENS_10bfloat16_tEfNS_4arch4Sm80ELb0ELb1ELb0ELb1ELb1ELb1ELb1ELb0EEENS1_21CollectiveEpilogueFwdINS6_IJS8_SA_S9_EEENS6_IJNS7_ILi1EEESI_SI_EEESC_SE_Li128ELb1ELb1ELb0ELb0EEENS1_19SingleTileSchedulerILb1ELb0ELb1ELi128EEEEEEEEEvNT_6ParamsE,"a",@progbits
	.sectionflags	@""
	.align	4
.nv.constant0._ZN7cutlass13device_kernelIN5flash19enable_sm80_to_sm89INS1_16FlashAttnFwdSm80INS1_25CollectiveMainloopFwdSm80ILi4ELi1ELb0EN4cute5tupleIJNS5_1CILi128EEENS7_ILi96EEENS7_ILi64EEEEEELi64ENS_10bfloat16_tEfNS_4arch4Sm80ELb0ELb1ELb0ELb1ELb1ELb1ELb1ELb0EEENS1_21CollectiveEpilogueFwdINS6_IJS8_SA_S9_EEENS6_IJNS7_ILi1EEESI_SI_EEESC_SE_Li128ELb1ELb1ELb0ELb0EEENS1_19SingleTileSchedulerILb1ELb0ELb1ELi128EEEEEEEEEvNT_6ParamsE:
	.zero		1944


//--------------------- .nv.constant0._ZN7cutlass13device_kernelIN5flash19enable_sm80_to_sm89INS1_16FlashAttnFwdSm80INS1_25CollectiveMainloopFwdSm80ILi4ELi1ELb0EN4cute5tupleIJNS5_1CILi128EEENS7_ILi112EEENS7_ILi64EEEEEELi64ENS_10bfloat16_tEfNS_4arch4Sm80ELb1ELb0ELb0ELb0ELb1ELb0ELb1ELb0EEENS1_21CollectiveEpilogueFwdINS6_IJS8_SA_S9_EEENS6_IJNS7_ILi1EEESI_SI_EEESC_SE_Li128ELb0ELb1ELb0ELb0EEENS1_30DynamicPersistentTileSchedulerILi128ELi128ELb0ELb1ELb0EEEEEEEEEvNT_6ParamsE --------------------------
	.section	.nv.constant0._ZN7cutlass13device_kernelIN5flash19enable_sm80_to_sm89INS1_16FlashAttnFwdSm80INS1_25CollectiveMainloopFwdSm80ILi4ELi1ELb0EN4cute5tupleIJNS5_1CILi128EEENS7_ILi112EEENS7_ILi64EEEEEELi64ENS_10bfloat16_tEfNS_4arch4Sm80ELb1ELb0ELb0ELb0ELb1ELb0ELb1ELb0EEENS1_21CollectiveEpilogueFwdINS6_IJS8_SA_S9_EEENS6_IJNS7_ILi1EEESI_SI_EEESC_SE_Li128ELb0ELb1ELb0ELb0EEENS1_30DynamicPersistentTileSchedulerILi128ELi128ELb0ELb1ELb0EEEEEEEEEvNT_6ParamsE,"a",@progbits
	.sectionflags	@""
	.align	4
.nv.constant0._ZN7cutlass13device_kernelIN5flash19enable_sm80_to_sm89INS1_16FlashAttnFwdSm80INS1_25CollectiveMainloopFwdSm80ILi4ELi1ELb0EN4cute5tupleIJNS5_1CILi128EEENS7_ILi112EEENS7_ILi64EEEEEELi64ENS_10bfloat16_tEfNS_4arch4Sm80ELb1ELb0ELb0ELb0ELb1ELb0ELb1ELb0EEENS1_21CollectiveEpilogueFwdINS6_IJS8_SA_S9_EEENS6_IJNS7_ILi1EEESI_SI_EEESC_SE_Li128ELb0ELb1ELb0ELb0EEENS1_30DynamicPersistentTileSchedulerILi128ELi128ELb0ELb1ELb0EEEEEEEEEvNT_6ParamsE:
	.zero		1960


//--------------------- .nv.constant0._ZN7cutlass13device_kernelIN5flash19enable_sm80_to_sm89INS1_16FlashAttnFwdSm80INS1_25CollectiveMainloopFwdSm80ILi4ELi1ELb0EN4cute5tupleIJNS5_1CILi128EEENS7_ILi112EEENS7_ILi64EEEEEELi64ENS_10bfloat16_tEfNS_4arch4Sm80ELb1ELb0ELb0ELb1ELb1ELb0ELb1ELb0EEENS1_21CollectiveEpilogueFwdINS6_IJS8_SA_S9_EEENS6_IJNS7_ILi1EEESI_SI_EEESC_SE_Li128ELb1ELb1ELb0ELb0EEENS1_19SingleTileSchedulerILb1ELb0ELb1ELi128EEEEEEEEEvNT_6ParamsE --------------------------
	.section	.nv.constant0._ZN7cutlass13device_kernelIN5flash19enable_sm80_to_sm89INS1_16FlashAttnFwdSm80INS1_25CollectiveMainloopFwdSm80ILi4ELi1ELb0EN4cute5tupleIJNS5_1CILi128EEENS7_ILi112EEENS7_ILi64EEEEEELi64ENS_10bfloat16_tEfNS_4arch4Sm80ELb1ELb0ELb0ELb1ELb1ELb0ELb1ELb0EEENS1_21CollectiveEpilogueFwdINS6_IJS8_SA_S9_EEENS6_IJNS7_ILi1EEESI_SI_EEESC_SE_Li128ELb1ELb1ELb0ELb0EEENS1_19SingleTileSchedulerILb1ELb0ELb1ELi128EEEEEEEEEvNT_6ParamsE,"a",@progbits
	.sectionflags	@""
	.align	4
.nv.constant0._ZN7cutlass13device_kernelIN5flash19enable_sm80_to_sm89INS1_16FlashAttnFwdSm80INS1_25CollectiveMainloopFwdSm80ILi4ELi1ELb0EN4cute5tupleIJNS5_1CILi128EEENS7_ILi112EEENS7_ILi64EEEEEELi64ENS_10bfloat16_tEfNS_4arch4Sm80ELb1ELb0ELb0ELb1ELb1ELb0ELb1ELb0EEENS1_21CollectiveEpilogueFwdINS6_IJS8_SA_S9_EEENS6_IJNS7_ILi1EEESI_SI_EEESC_SE_Li128ELb1ELb1ELb0ELb0EEENS1_19SingleTileSchedulerILb1ELb0ELb1ELi128EEEEEEEEEvNT_6ParamsE:
	.zero		1944


//--------------------- .nv.constant0._ZN7cutlass13device_kernelIN5flash19enable_sm80_to_sm89INS1_16FlashAttnFwdSm80INS1_25CollectiveMainloopFwdSm80ILi4ELi1ELb0EN4cute5tupleIJNS5_1CILi128EEENS7_ILi112EEENS7_ILi64EEEEEELi64ENS_10bfloat16_tEfNS_4arch4Sm80ELb1ELb0ELb0ELb1ELb1ELb1ELb1ELb0EEENS1_21CollectiveEpilogueFwdINS6_IJS8_SA_S9_EEENS6_IJNS7_ILi1EEESI_SI_EEESC_SE_Li128ELb1ELb1ELb0ELb0EEENS1_19SingleTileSchedulerILb1ELb0ELb1ELi128EEEEEEEEEvNT_6ParamsE --------------------------
	.section	.nv.constant0._ZN7cutlass13device_kernelIN5flash19enable_sm80_to_sm89INS1_16FlashAttnFwdSm80INS1_25CollectiveMainloopFwdSm80ILi4ELi1ELb0EN4cute5tupleIJNS5_1CILi128EEENS7_ILi112EEENS7_ILi64EEEEEELi64ENS_10bfloat16_tEfNS_4arch4Sm80ELb1ELb0ELb0ELb1ELb1ELb1ELb1ELb0EEENS1_21CollectiveEpilogueFwdINS6_IJS8_SA_S9_EEENS6_IJNS7_ILi1EEESI_SI_EEESC_SE_Li128ELb1ELb1ELb0ELb0EEENS1_19SingleTileSchedulerILb1ELb0ELb1ELi128EEEEEEEEEvNT_6ParamsE,"a",@progbits
	.sectionflags	@""
	.align	4
.nv.constant0._ZN7cutlass13device_kernelIN5flash19enable_sm80_to_sm89INS1_16FlashAttnFwdSm80INS1_25CollectiveMainloopFwdSm80ILi4ELi1ELb0EN4cute5tupleIJNS5_1CILi128EEENS7_ILi112EEENS7_ILi64EEEEEELi64ENS_10bfloat16_tEfNS_4arch4Sm80ELb1ELb0ELb0ELb1ELb1ELb1ELb1ELb0EEENS1_21CollectiveEpilogueFwdINS6_IJS8_SA_S9_EEENS6_IJNS7_ILi1EEESI_SI_EEESC_SE_Li128ELb1ELb1ELb0ELb0EEENS1_19SingleTileSchedulerILb1ELb0ELb1ELi128EEEEEEEEEvNT_6ParamsE:
	.zero		1944


//--------------------- SYMBOLS --------------------------

	.type		.nv.reservedSmem.offset0,@object
	.size		.nv.reservedSmem.offset0,0x4
